	.target	sm_90a

	.elftype	@"ET_EXEC"


//--------------------- .note.nv.tkinfo           --------------------------
	.section	.note.nv.tkinfo,"",@"SHT_NOTE"
	.sectionflags	@"SHF_NOTE_NV_TKINFO"
	.tkinfo
        /*0018*/ 	.word	0x00000002
        /*0030*/ 	.string	""
        /*0030*/ 	.string	"ptxas"
        /*0030*/ 	.string	"Cuda compilation tools, release 13.0, V13.0.88"
        /*0030*/ 	.string	"Build cuda_13.0.r13.0/compiler.36424714_0"
        /*0030*/ 	.string	"-arch sm_90a -m 64 "



//--------------------- .note.nv.cuinfo           --------------------------
	.section	.note.nv.cuinfo,"",@"SHT_NOTE"
	.sectionflags	@"SHF_NOTE_NV_CUINFO"
        /*0018*/ 	.short	0x0002
        /*001a*/ 	.short	0x005a
        /*001c*/ 	.short	0x0082
	.zero		2


//--------------------- .nv.info                  --------------------------
	.section	.nv.info,"",@"SHT_CUDA_INFO"
	.align	4


	//----- nvinfo : EIATTR_REGCOUNT
	.align		4
        /*0000*/ 	.byte	0x04, 0x2f
        /*0002*/ 	.short	(.L_15 - .L_14)
	.align		4
.L_14:
        /*0004*/ 	.word	index@(_ZN7cutlass13device_kernelINS_4gemm6kernel13GemmUniversalIN4cute5tupleIJiiiiEEENS1_10collective13CollectiveMmaINS1_34MainloopSm90TmaGmmaWarpSpecializedILi2ENS5_IJNS4_1CILi1EEENSA_ILi2EEESB_EEENS1_35KernelTmaWarpSpecializedCooperativeEEENS5_IJNSA_ILi128EEENSA_ILi64EEESG_EEENS_10tfloat32_tENS5_IJlSB_lEEESJ_SK_NS4_8TiledMMAINS4_8MMA_AtomIJNS4_4SM904GMMA29MMA_64x64x8_F32TF32TF32_SS_TNILNSO_7ScaleInE1ELSQ_1EEEEEENS4_6LayoutINS5_IJSC_SB_SB_EEENS5_IJSB_NSA_ILi0EEESV_EEEEENS5_IJNS4_10UnderscoreESY_SY_EEEEENS4_23SM90_TMA_LOAD_MULTICASTENS4_14ComposedLayoutINS4_7SwizzleILi3ELi4ELi3EEENS4_18smem_ptr_flag_bitsILi32EEENST_INS5_IJNSA_ILi8EEENSA_ILi32EEEEEENS5_IJS18_SB_EEEEEEEvNS4_8identityENS4_13SM90_TMA_LOADES1C_vS1D_EENS_8epilogue10collective6detail29Sm90TmaWarpSpecializedAdapterINS1H_15DefaultEpilogueISJ_SK_SK_NS1G_6thread17LinearCombinationISJ_Li1EffLNS1L_9ScaleType4KindE0ELNS_15FloatRoundStyleE2ESJ_EENS1_15EpilogueDefaultEEEEEvvEEEEvNT_6ParamsE)
        /*0008*/ 	.word	0x000000a8


	//----- nvinfo : EIATTR_FRAME_SIZE
	.align		4
.L_15:
        /*000c*/ 	.byte	0x04, 0x11
        /*000e*/ 	.short	(.L_17 - .L_16)
	.align		4
.L_16:
        /*0010*/ 	.word	index@(_ZN7cutlass13device_kernelINS_4gemm6kernel13GemmUniversalIN4cute5tupleIJiiiiEEENS1_10collective13CollectiveMmaINS1_34MainloopSm90TmaGmmaWarpSpecializedILi2ENS5_IJNS4_1CILi1EEENSA_ILi2EEESB_EEENS1_35KernelTmaWarpSpecializedCooperativeEEENS5_IJNSA_ILi128EEENSA_ILi64EEESG_EEENS_10tfloat32_tENS5_IJlSB_lEEESJ_SK_NS4_8TiledMMAINS4_8MMA_AtomIJNS4_4SM904GMMA29MMA_64x64x8_F32TF32TF32_SS_TNILNSO_7ScaleInE1ELSQ_1EEEEEENS4_6LayoutINS5_IJSC_SB_SB_EEENS5_IJSB_NSA_ILi0EEESV_EEEEENS5_IJNS4_10UnderscoreESY_SY_EEEEENS4_23SM90_TMA_LOAD_MULTICASTENS4_14ComposedLayoutINS4_7SwizzleILi3ELi4ELi3EEENS4_18smem_ptr_flag_bitsILi32EEENST_INS5_IJNSA_ILi8EEENSA_ILi32EEEEEENS5_IJS18_SB_EEEEEEEvNS4_8identityENS4_13SM90_TMA_LOADES1C_vS1D_EENS_8epilogue10collective6detail29Sm90TmaWarpSpecializedAdapterINS1H_15DefaultEpilogueISJ_SK_SK_NS1G_6thread17LinearCombinationISJ_Li1EffLNS1L_9ScaleType4KindE0ELNS_15FloatRoundStyleE2ESJ_EENS1_15EpilogueDefaultEEEEEvvEEEEvNT_6ParamsE)
        /*0014*/ 	.word	0x00000000


	//----- nvinfo : EIATTR_MIN_STACK_SIZE
	.align		4
.L_17:
        /*0018*/ 	.byte	0x04, 0x12
        /*001a*/ 	.short	(.L_19 - .L_18)
	.align		4
.L_18:
        /*001c*/ 	.word	index@(_ZN7cutlass13device_kernelINS_4gemm6kernel13GemmUniversalIN4cute5tupleIJiiiiEEENS1_10collective13CollectiveMmaINS1_34MainloopSm90TmaGmmaWarpSpecializedILi2ENS5_IJNS4_1CILi1EEENSA_ILi2EEESB_EEENS1_35KernelTmaWarpSpecializedCooperativeEEENS5_IJNSA_ILi128EEENSA_ILi64EEESG_EEENS_10tfloat32_tENS5_IJlSB_lEEESJ_SK_NS4_8TiledMMAINS4_8MMA_AtomIJNS4_4SM904GMMA29MMA_64x64x8_F32TF32TF32_SS_TNILNSO_7ScaleInE1ELSQ_1EEEEEENS4_6LayoutINS5_IJSC_SB_SB_EEENS5_IJSB_NSA_ILi0EEESV_EEEEENS5_IJNS4_10UnderscoreESY_SY_EEEEENS4_23SM90_TMA_LOAD_MULTICASTENS4_14ComposedLayoutINS4_7SwizzleILi3ELi4ELi3EEENS4_18smem_ptr_flag_bitsILi32EEENST_INS5_IJNSA_ILi8EEENSA_ILi32EEEEEENS5_IJS18_SB_EEEEEEEvNS4_8identityENS4_13SM90_TMA_LOADES1C_vS1D_EENS_8epilogue10collective6detail29Sm90TmaWarpSpecializedAdapterINS1H_15DefaultEpilogueISJ_SK_SK_NS1G_6thread17LinearCombinationISJ_Li1EffLNS1L_9ScaleType4KindE0ELNS_15FloatRoundStyleE2ESJ_EENS1_15EpilogueDefaultEEEEEvvEEEEvNT_6ParamsE)
        /*0020*/ 	.word	0x00000000
.L_19:


//--------------------- .nv.compat                --------------------------
	.section	.nv.compat,"",@"SHT_CUDA_COMPAT_INFO"
	.align	4
        /*0000*/ 	.byte	0x02, 0x09, 0x01, 0x00, 0x02, 0x02, 0x04, 0x00, 0x02, 0x05, 0x05, 0x00, 0x03, 0x07, 0x01, 0x01
        /*0010*/ 	.byte	0x02, 0x03, 0x01, 0x00, 0x02, 0x06, 0x01, 0x00, 0x04, 0x0b, 0x08, 0x00, 0x00, 0x00, 0x00, 0x00
        /*0020*/ 	.byte	0x00, 0x00, 0x00, 0x00


//--------------------- .nv.info._ZN7cutlass13device_kernelINS_4gemm6kernel13GemmUniversalIN4cute5tupleIJiiiiEEENS1_10collective13CollectiveMmaINS1_34MainloopSm90TmaGmmaWarpSpecializedILi2ENS5_IJNS4_1CILi1EEENSA_ILi2EEESB_EEENS1_35KernelTmaWarpSpecializedCooperativeEEENS5_IJNSA_ILi128EEENSA_ILi64EEESG_EEENS_10tfloat32_tENS5_IJlSB_lEEESJ_SK_NS4_8TiledMMAINS4_8MMA_AtomIJNS4_4SM904GMMA29MMA_64x64x8_F32TF32TF32_SS_TNILNSO_7ScaleInE1ELSQ_1EEEEEENS4_6LayoutINS5_IJSC_SB_SB_EEENS5_IJSB_NSA_ILi0EEESV_EEEEENS5_IJNS4_10UnderscoreESY_SY_EEEEENS4_23SM90_TMA_LOAD_MULTICASTENS4_14ComposedLayoutINS4_7SwizzleILi3ELi4ELi3EEENS4_18smem_ptr_flag_bitsILi32EEENST_INS5_IJNSA_ILi8EEENSA_ILi32EEEEEENS5_IJS18_SB_EEEEEEEvNS4_8identityENS4_13SM90_TMA_LOADES1C_vS1D_EENS_8epilogue10collective6detail29Sm90TmaWarpSpecializedAdapterINS1H_15DefaultEpilogueISJ_SK_SK_NS1G_6thread17LinearCombinationISJ_Li1EffLNS1L_9ScaleType4KindE0ELNS_15FloatRoundStyleE2ESJ_EENS1_15EpilogueDefaultEEEEEvvEEEEvNT_6ParamsE --------------------------
	.section	.nv.info._ZN7cutlass13device_kernelINS_4gemm6kernel13GemmUniversalIN4cute5tupleIJiiiiEEENS1_10collective13CollectiveMmaINS1_34MainloopSm90TmaGmmaWarpSpecializedILi2ENS5_IJNS4_1CILi1EEENSA_ILi2EEESB_EEENS1_35KernelTmaWarpSpecializedCooperativeEEENS5_IJNSA_ILi128EEENSA_ILi64EEESG_EEENS_10tfloat32_tENS5_IJlSB_lEEESJ_SK_NS4_8TiledMMAINS4_8MMA_AtomIJNS4_4SM904GMMA29MMA_64x64x8_F32TF32TF32_SS_TNILNSO_7ScaleInE1ELSQ_1EEEEEENS4_6LayoutINS5_IJSC_SB_SB_EEENS5_IJSB_NSA_ILi0EEESV_EEEEENS5_IJNS4_10UnderscoreESY_SY_EEEEENS4_23SM90_TMA_LOAD_MULTICASTENS4_14ComposedLayoutINS4_7SwizzleILi3ELi4ELi3EEENS4_18smem_ptr_flag_bitsILi32EEENST_INS5_IJNSA_ILi8EEENSA_ILi32EEEEEENS5_IJS18_SB_EEEEEEEvNS4_8identityENS4_13SM90_TMA_LOADES1C_vS1D_EENS_8epilogue10collective6detail29Sm90TmaWarpSpecializedAdapterINS1H_15DefaultEpilogueISJ_SK_SK_NS1G_6thread17LinearCombinationISJ_Li1EffLNS1L_9ScaleType4KindE0ELNS_15FloatRoundStyleE2ESJ_EENS1_15EpilogueDefaultEEEEEvvEEEEvNT_6ParamsE,"",@"SHT_CUDA_INFO"
	.sectionflags	@""
	.align	4


	//----- nvinfo : EIATTR_CUDA_API_VERSION
	.align		4
        /*0000*/ 	.byte	0x04, 0x37
        /*0002*/ 	.short	(.L_21 - .L_20)
.L_20:
        /*0004*/ 	.word	0x00000082


	//----- nvinfo : EIATTR_KPARAM_INFO
	.align		4
.L_21:
        /*0008*/ 	.byte	0x04, 0x17
        /*000a*/ 	.short	(.L_23 - .L_22)
.L_22:
        /*000c*/ 	.word	0x00000000
        /*0010*/ 	.short	0x0000
        /*0012*/ 	.short	0x0070
        /*0014*/ 	.byte	0x00, 0xf0, 0x01, 0x10


	//----- nvinfo : EIATTR_SPARSE_MMA_MASK
	.align		4
.L_23:
        /*0018*/ 	.byte	0x03, 0x50
        /*001a*/ 	.short	0x0000


	//----- nvinfo : EIATTR_MAXREG_COUNT
	.align		4
        /*001c*/ 	.byte	0x03, 0x1b
        /*001e*/ 	.short	0x00a8


	//----- nvinfo : EIATTR_NUM_BARRIERS
	.align		4
        /*0020*/ 	.byte	0x02, 0x4c
        /*0022*/ 	.byte	0x01
	.zero		1


	//----- nvinfo : EIATTR_EXTERNS
	.align		4
        /*0024*/ 	.byte	0x04, 0x0f
        /*0026*/ 	.short	(.L_25 - .L_24)


	//   ....[0]....
	.align		4
.L_24:
        /*0028*/ 	.word	index@(__assertfail)


	//----- nvinfo : EIATTR_MERCURY_ISA_VERSION
	.align		4
.L_25:
        /*002c*/ 	.byte	0x03, 0x5f
        /*002e*/ 	.short	0x0101


	//----- nvinfo : EIATTR_INT_WARP_WIDE_INSTR_OFFSETS
	.align		4
        /*0030*/ 	.byte	0x04, 0x31
        /*0032*/ 	.short	(.L_27 - .L_26)


	//   ....[0]....
.L_26:
        /*0034*/ 	.word	0x000003f0


	//   ....[1]....
        /*0038*/ 	.word	0x00000410


	//   ....[2]....
        /*003c*/ 	.word	0x000005e0


	//   ....[3]....
        /*0040*/ 	.word	0x000028c0


	//----- nvinfo : EIATTR_COOP_GROUP_MASK_REGIDS
	.align		4
.L_27:
        /*0044*/ 	.byte	0x04, 0x29
        /*0046*/ 	.short	(.L_29 - .L_28)


	//   ....[0]....
.L_28:
        /*0048*/ 	.word	0xffffffff


	//   ....[1]....
        /*004c*/ 	.word	0xffffffff


	//   ....[2]....
        /*0050*/ 	.word	0xffffffff


	//   ....[3]....
        /*0054*/ 	.word	0xffffffff


	//   ....[4]....
        /*0058*/ 	.word	0xffffffff


	//   ....[5]....
        /*005c*/ 	.word	0xffffffff


	//----- nvinfo : EIATTR_COOP_GROUP_INSTR_OFFSETS
	.align		4
.L_29:
        /*0060*/ 	.byte	0x04, 0x28
        /*0062*/ 	.short	(.L_31 - .L_30)


	//   ....[0]....
.L_30:
        /*0064*/ 	.word	0x00000060


	//   ....[1]....
        /*0068*/ 	.word	0x00000070


	//   ....[2]....
        /*006c*/ 	.word	0x00000130


	//   ....[3]....
        /*0070*/ 	.word	0x00000290


	//   ....[4]....
        /*0074*/ 	.word	0x00000750


	//   ....[5]....
        /*0078*/ 	.word	0x000013d0


	//----- nvinfo : EIATTR_REG_RECONFIG
	.align		4
.L_31:
        /*007c*/ 	.byte	0x01, 0x54
	.zero		2


	//----- nvinfo : EIATTR_SYSCALL_OFFSETS
	.align		4
        /*0080*/ 	.byte	0x04, 0x46
        /*0082*/ 	.short	(.L_33 - .L_32)


	//   ....[0]....
.L_32:
        /*0084*/ 	.word	0x000015c0


	//----- nvinfo : EIATTR_MBARRIER_INSTR_OFFSETS
	.align		4
.L_33:
        /*0088*/ 	.byte	0x04, 0x39
        /*008a*/ 	.short	(.L_35 - .L_34)


	//   ....[0]....
.L_34:
        /*008c*/ 	.word	0x00000230
        /*0090*/ 	.word	0x000000ff
        /*0094*/ 	.word	0x00000000
        /*0098*/ 	.short	0x0100
        /*009a*/ 	.byte	0x08
	.zero		1


	//   ....[1]....
        /*009c*/ 	.word	0x00000240
        /*00a0*/ 	.word	0x000000ff
        /*00a4*/ 	.word	0x00000010
        /*00a8*/ 	.short	0x0100
        /*00aa*/ 	.byte	0x08
	.zero		1


	//   ....[2]....
        /*00ac*/ 	.word	0x00000250
        /*00b0*/ 	.word	0x000000ff
        /*00b4*/ 	.word	0x00000008
        /*00b8*/ 	.short	0x0100
        /*00ba*/ 	.byte	0x08
	.zero		1


	//   ....[3]....
        /*00bc*/ 	.word	0x00000260
        /*00c0*/ 	.word	0x000000ff
        /*00c4*/ 	.word	0x00000018
        /*00c8*/ 	.short	0x0100
        /*00ca*/ 	.byte	0x08
	.zero		1


	//   ....[4]....
        /*00cc*/ 	.word	0x00000680
        /*00d0*/ 	.word	0x000000ff
        /*00d4*/ 	.word	0x00000030
        /*00d8*/ 	.short	0x0100
        /*00da*/ 	.byte	0x06
	.zero		1


	//   ....[5]....
        /*00dc*/ 	.word	0x00000700
        /*00e0*/ 	.word	0x000000ff
        /*00e4*/ 	.word	0x00000038
        /*00e8*/ 	.short	0x0100
        /*00ea*/ 	.byte	0x06
	.zero		1


	//   ....[6]....
        /*00ec*/ 	.word	0x00001680
        /*00f0*/ 	.word	0x00000003
        /*00f4*/ 	.word	0x00000000
        /*00f8*/ 	.short	0x010a
        /*00fa*/ 	.byte	0x3f
	.zero		1


	//   ....[7]....
        /*00fc*/ 	.word	0x000016e0
        /*0100*/ 	.word	0x00000003
        /*0104*/ 	.word	0x00000000
        /*0108*/ 	.short	0x010a
        /*010a*/ 	.byte	0x3f
	.zero		1


	//   ....[8]....
        /*010c*/ 	.word	0x00001f90
        /*0110*/ 	.word	0x00000005
        /*0114*/ 	.word	0x00000000
        /*0118*/ 	.short	0x010a
        /*011a*/ 	.byte	0x3f
	.zero		1


	//   ....[9]....
        /*011c*/ 	.word	0x00001fd0
        /*0120*/ 	.word	0x00000005
        /*0124*/ 	.word	0x00000000
        /*0128*/ 	.short	0x010a
        /*012a*/ 	.byte	0x3f
	.zero		1


	//   ....[10]....
        /*012c*/ 	.word	0x00002770
        /*0130*/ 	.word	0x00000004
        /*0134*/ 	.word	0x00000000
        /*0138*/ 	.short	0x0101
        /*013a*/ 	.byte	0x3f
	.zero		1


	//   ....[11]....
        /*013c*/ 	.word	0x00002930
        /*0140*/ 	.word	0x00000000
        /*0144*/ 	.word	0x00000000
        /*0148*/ 	.short	0x0101
        /*014a*/ 	.byte	0x3f
	.zero		1


	//   ....[12]....
        /*014c*/ 	.word	0x00005bb0
        /*0150*/ 	.word	0x00000014
        /*0154*/ 	.word	0x00000010
        /*0158*/ 	.short	0x010a
        /*015a*/ 	.byte	0x3f
	.zero		1


	//   ....[13]....
        /*015c*/ 	.word	0x00006190
        /*0160*/ 	.word	0x00000006
        /*0164*/ 	.word	0x00000038
        /*0168*/ 	.short	0x0101
        /*016a*/ 	.byte	0x3f
	.zero		1


	//   ....[14]....
        /*016c*/ 	.word	0x000068b0
        /*0170*/ 	.word	0x00000007
        /*0174*/ 	.word	0x00000000
        /*0178*/ 	.short	0x010a
        /*017a*/ 	.byte	0x3f
	.zero		1


	//   ....[15]....
        /*017c*/ 	.word	0x00006930
        /*0180*/ 	.word	0x00000005
        /*0184*/ 	.word	0x00000000
        /*0188*/ 	.short	0x010a
        /*018a*/ 	.byte	0x3f
	.zero		1


	//   ....[16]....
        /*018c*/ 	.word	0x00006990
        /*0190*/ 	.word	0x00000003
        /*0194*/ 	.word	0x00000000
        /*0198*/ 	.short	0x010a
        /*019a*/ 	.byte	0x3f
	.zero		1


	//   ....[17]....
        /*019c*/ 	.word	0x000069e0
        /*01a0*/ 	.word	0x00000005
        /*01a4*/ 	.word	0x00000000
        /*01a8*/ 	.short	0x010a
        /*01aa*/ 	.byte	0x3f
	.zero		1


	//   ....[18]....
        /*01ac*/ 	.word	0x00006ab0
        /*01b0*/ 	.word	0x00000014
        /*01b4*/ 	.word	0x00000010
        /*01b8*/ 	.short	0x010a
        /*01ba*/ 	.byte	0x3f
	.zero		1


	//   ....[19]....
        /*01bc*/ 	.word	0x00006b80
        /*01c0*/ 	.word	0x00000007
        /*01c4*/ 	.word	0x00000000
        /*01c8*/ 	.short	0x010a
        /*01ca*/ 	.byte	0x3f
	.zero		1


	//----- nvinfo : EIATTR_NUM_MBARRIERS
	.align		4
.L_35:
        /*01cc*/ 	.byte	0x03, 0x38
        /*01ce*/ 	.short	0x0006


	//----- nvinfo : EIATTR_EXIT_INSTR_OFFSETS
	.align		4
        /*01d0*/ 	.byte	0x04, 0x1c
        /*01d2*/ 	.short	(.L_37 - .L_36)


	//   ....[0]....
.L_36:
        /*01d4*/ 	.word	0x00000920


	//   ....[1]....
        /*01d8*/ 	.word	0x00001130


	//   ....[2]....
        /*01dc*/ 	.word	0x00005340


	//   ....[3]....
        /*01e0*/ 	.word	0x000058a0


	//   ....[4]....
        /*01e4*/ 	.word	0x00006980


	//----- nvinfo : EIATTR_MAX_THREADS
	.align		4
.L_37:
        /*01e8*/ 	.byte	0x04, 0x05
        /*01ea*/ 	.short	(.L_39 - .L_38)
.L_38:
        /*01ec*/ 	.word	0x00000180
        /*01f0*/ 	.word	0x00000001
        /*01f4*/ 	.word	0x00000001


	//----- nvinfo : EIATTR_CRS_STACK_SIZE
	.align		4
.L_39:
        /*01f8*/ 	.byte	0x04, 0x1e
        /*01fa*/ 	.short	(.L_41 - .L_40)
.L_40:
        /*01fc*/ 	.word	0x00000000


	//----- nvinfo : EIATTR_CBANK_PARAM_SIZE
	.align		4
.L_41:
        /*0200*/ 	.byte	0x03, 0x19
        /*0202*/ 	.short	0x0470


	//----- nvinfo : EIATTR_PARAM_CBANK
	.align		4
        /*0204*/ 	.byte	0x04, 0x0a
        /*0206*/ 	.short	(.L_43 - .L_42)
	.align		4
.L_42:
        /*0208*/ 	.word	index@(.nv.constant0._ZN7cutlass13device_kernelINS_4gemm6kernel13GemmUniversalIN4cute5tupleIJiiiiEEENS1_10collective13CollectiveMmaINS1_34MainloopSm90TmaGmmaWarpSpecializedILi2ENS5_IJNS4_1CILi1EEENSA_ILi2EEESB_EEENS1_35KernelTmaWarpSpecializedCooperativeEEENS5_IJNSA_ILi128EEENSA_ILi64EEESG_EEENS_10tfloat32_tENS5_IJlSB_lEEESJ_SK_NS4_8TiledMMAINS4_8MMA_AtomIJNS4_4SM904GMMA29MMA_64x64x8_F32TF32TF32_SS_TNILNSO_7ScaleInE1ELSQ_1EEEEEENS4_6LayoutINS5_IJSC_SB_SB_EEENS5_IJSB_NSA_ILi0EEESV_EEEEENS5_IJNS4_10UnderscoreESY_SY_EEEEENS4_23SM90_TMA_LOAD_MULTICASTENS4_14ComposedLayoutINS4_7SwizzleILi3ELi4ELi3EEENS4_18smem_ptr_flag_bitsILi32EEENST_INS5_IJNSA_ILi8EEENSA_ILi32EEEEEENS5_IJS18_SB_EEEEEEEvNS4_8identityENS4_13SM90_TMA_LOADES1C_vS1D_EENS_8epilogue10collective6detail29Sm90TmaWarpSpecializedAdapterINS1H_15DefaultEpilogueISJ_SK_SK_NS1G_6thread17LinearCombinationISJ_Li1EffLNS1L_9ScaleType4KindE0ELNS_15FloatRoundStyleE2ESJ_EENS1_15EpilogueDefaultEEEEEvvEEEEvNT_6ParamsE)
        /*020c*/ 	.short	0x0210
        /*020e*/ 	.short	0x0470


	//----- nvinfo : EIATTR_SW_WAR
	.align		4
.L_43:
        /*0210*/ 	.byte	0x04, 0x36
        /*0212*/ 	.short	(.L_45 - .L_44)
.L_44:
        /*0214*/ 	.word	0x00000008
.L_45:


//--------------------- .nv.callgraph             --------------------------
	.section	.nv.callgraph,"",@"SHT_CUDA_CALLGRAPH"
	.align	4
	.sectionentsize	8
	.align		4
        /*0000*/ 	.word	0x00000000
	.align		4
        /*0004*/ 	.word	0xffffffff
	.align		4
        /*0008*/ 	.word	index@(_ZN7cutlass13device_kernelINS_4gemm6kernel13GemmUniversalIN4cute5tupleIJiiiiEEENS1_10collective13CollectiveMmaINS1_34MainloopSm90TmaGmmaWarpSpecializedILi2ENS5_IJNS4_1CILi1EEENSA_ILi2EEESB_EEENS1_35KernelTmaWarpSpecializedCooperativeEEENS5_IJNSA_ILi128EEENSA_ILi64EEESG_EEENS_10tfloat32_tENS5_IJlSB_lEEESJ_SK_NS4_8TiledMMAINS4_8MMA_AtomIJNS4_4SM904GMMA29MMA_64x64x8_F32TF32TF32_SS_TNILNSO_7ScaleInE1ELSQ_1EEEEEENS4_6LayoutINS5_IJSC_SB_SB_EEENS5_IJSB_NSA_ILi0EEESV_EEEEENS5_IJNS4_10UnderscoreESY_SY_EEEEENS4_23SM90_TMA_LOAD_MULTICASTENS4_14ComposedLayoutINS4_7SwizzleILi3ELi4ELi3EEENS4_18smem_ptr_flag_bitsILi32EEENST_INS5_IJNSA_ILi8EEENSA_ILi32EEEEEENS5_IJS18_SB_EEEEEEEvNS4_8identityENS4_13SM90_TMA_LOADES1C_vS1D_EENS_8epilogue10collective6detail29Sm90TmaWarpSpecializedAdapterINS1H_15DefaultEpilogueISJ_SK_SK_NS1G_6thread17LinearCombinationISJ_Li1EffLNS1L_9ScaleType4KindE0ELNS_15FloatRoundStyleE2ESJ_EENS1_15EpilogueDefaultEEEEEvvEEEEvNT_6ParamsE)
	.align		4
        /*000c*/ 	.word	index@(__assertfail)
	.align		4
        /*0010*/ 	.word	0x00000000
	.align		4
        /*0014*/ 	.word	0xfffffffe
	.align		4
        /*0018*/ 	.word	0x00000000
	.align		4
        /*001c*/ 	.word	0xfffffffd
	.align		4
        /*0020*/ 	.word	0x00000000
	.align		4
        /*0024*/ 	.word	0xfffffffc


//--------------------- .nv.constant4             --------------------------
	.section	.nv.constant4,"a",@progbits
	.align	8
	.align		8
.nv.constant4:
        /*0000*/ 	.dword	__assertfail
	.align		8
        /*0008*/ 	.dword	__unnamed_1
	.align		8
        /*0010*/ 	.dword	_ZN39_INTERNAL_38456b09_4_k_cu_8d11c14c_59394cuda3std3__45__cpo5beginE
	.align		8
        /*0018*/ 	.dword	_ZN39_INTERNAL_38456b09_4_k_cu_8d11c14c_59394cuda3std3__45__cpo3endE
	.align		8
        /*0020*/ 	.dword	_ZN39_INTERNAL_38456b09_4_k_cu_8d11c14c_59394cuda3std3__45__cpo6cbeginE
	.align		8
        /*0028*/ 	.dword	_ZN39_INTERNAL_38456b09_4_k_cu_8d11c14c_59394cuda3std3__45__cpo4cendE
	.align		8
        /*0030*/ 	.dword	_ZN39_INTERNAL_38456b09_4_k_cu_8d11c14c_59394cuda3std3__441_GLOBAL__N__38456b09_4_k_cu_8d11c14c_59396ignoreE
	.align		8
        /*0038*/ 	.dword	_ZN39_INTERNAL_38456b09_4_k_cu_8d11c14c_59394cuda3std3__419piecewise_constructE
	.align		8
        /*0040*/ 	.dword	_ZN39_INTERNAL_38456b09_4_k_cu_8d11c14c_59394cuda3std3__48in_placeE
	.align		8
        /*0048*/ 	.dword	_ZN39_INTERNAL_38456b09_4_k_cu_8d11c14c_59394cuda3std6ranges3__45__cpo4swapE
	.align		8
        /*0050*/ 	.dword	_ZN39_INTERNAL_38456b09_4_k_cu_8d11c14c_59394cuda3std6ranges3__45__cpo9iter_moveE
	.align		8
        /*0058*/ 	.dword	_ZN39_INTERNAL_38456b09_4_k_cu_8d11c14c_59394cute7productE
	.align		8
        /*0060*/ 	.dword	_ZN39_INTERNAL_38456b09_4_k_cu_8d11c14c_59394cute1_E
	.align		8
        /*0068*/ 	.dword	$str$22
	.align		8
        /*0070*/ 	.dword	$str$23


//--------------------- .text._ZN7cutlass13device_kernelINS_4gemm6kernel13GemmUniversalIN4cute5tupleIJiiiiEEENS1_10collective13CollectiveMmaINS1_34MainloopSm90TmaGmmaWarpSpecializedILi2ENS5_IJNS4_1CILi1EEENSA_ILi2EEESB_EEENS1_35KernelTmaWarpSpecializedCooperativeEEENS5_IJNSA_ILi128EEENSA_ILi64EEESG_EEENS_10tfloat32_tENS5_IJlSB_lEEESJ_SK_NS4_8TiledMMAINS4_8MMA_AtomIJNS4_4SM904GMMA29MMA_64x64x8_F32TF32TF32_SS_TNILNSO_7ScaleInE1ELSQ_1EEEEEENS4_6LayoutINS5_IJSC_SB_SB_EEENS5_IJSB_NSA_ILi0EEESV_EEEEENS5_IJNS4_10UnderscoreESY_SY_EEEEENS4_23SM90_TMA_LOAD_MULTICASTENS4_14ComposedLayoutINS4_7SwizzleILi3ELi4ELi3EEENS4_18smem_ptr_flag_bitsILi32EEENST_INS5_IJNSA_ILi8EEENSA_ILi32EEEEEENS5_IJS18_SB_EEEEEEEvNS4_8identityENS4_13SM90_TMA_LOADES1C_vS1D_EENS_8epilogue10collective6detail29Sm90TmaWarpSpecializedAdapterINS1H_15DefaultEpilogueISJ_SK_SK_NS1G_6thread17LinearCombinationISJ_Li1EffLNS1L_9ScaleType4KindE0ELNS_15FloatRoundStyleE2ESJ_EENS1_15EpilogueDefaultEEEEEvvEEEEvNT_6ParamsE --------------------------
	.section	.text._ZN7cutlass13device_kernelINS_4gemm6kernel13GemmUniversalIN4cute5tupleIJiiiiEEENS1_10collective13CollectiveMmaINS1_34MainloopSm90TmaGmmaWarpSpecializedILi2ENS5_IJNS4_1CILi1EEENSA_ILi2EEESB_EEENS1_35KernelTmaWarpSpecializedCooperativeEEENS5_IJNSA_ILi128EEENSA_ILi64EEESG_EEENS_10tfloat32_tENS5_IJlSB_lEEESJ_SK_NS4_8TiledMMAINS4_8MMA_AtomIJNS4_4SM904GMMA29MMA_64x64x8_F32TF32TF32_SS_TNILNSO_7ScaleInE1ELSQ_1EEEEEENS4_6LayoutINS5_IJSC_SB_SB_EEENS5_IJSB_NSA_ILi0EEESV_EEEEENS5_IJNS4_10UnderscoreESY_SY_EEEEENS4_23SM90_TMA_LOAD_MULTICASTENS4_14ComposedLayoutINS4_7SwizzleILi3ELi4ELi3EEENS4_18smem_ptr_flag_bitsILi32EEENST_INS5_IJNSA_ILi8EEENSA_ILi32EEEEEENS5_IJS18_SB_EEEEEEEvNS4_8identityENS4_13SM90_TMA_LOADES1C_vS1D_EENS_8epilogue10collective6detail29Sm90TmaWarpSpecializedAdapterINS1H_15DefaultEpilogueISJ_SK_SK_NS1G_6thread17LinearCombinationISJ_Li1EffLNS1L_9ScaleType4KindE0ELNS_15FloatRoundStyleE2ESJ_EENS1_15EpilogueDefaultEEEEEvvEEEEvNT_6ParamsE,"ax",@progbits
	.align	128
.text._ZN7cutlass13device_kernelINS_4gemm6kernel13GemmUniversalIN4cute5tupleIJiiiiEEENS1_10collective13CollectiveMmaINS1_34MainloopSm90TmaGmmaWarpSpecializedILi2ENS5_IJNS4_1CILi1EEENSA_ILi2EEESB_EEENS1_35KernelTmaWarpSpecializedCooperativeEEENS5_IJNSA_ILi128EEENSA_ILi64EEESG_EEENS_10tfloat32_tENS5_IJlSB_lEEESJ_SK_NS4_8TiledMMAINS4_8MMA_AtomIJNS4_4SM904GMMA29MMA_64x64x8_F32TF32TF32_SS_TNILNSO_7ScaleInE1ELSQ_1EEEEEENS4_6LayoutINS5_IJSC_SB_SB_EEENS5_IJSB_NSA_ILi0EEESV_EEEEENS5_IJNS4_10UnderscoreESY_SY_EEEEENS4_23SM90_TMA_LOAD_MULTICASTENS4_14ComposedLayoutINS4_7SwizzleILi3ELi4ELi3EEENS4_18smem_ptr_flag_bitsILi32EEENST_INS5_IJNSA_ILi8EEENSA_ILi32EEEEEENS5_IJS18_SB_EEEEEEEvNS4_8identityENS4_13SM90_TMA_LOADES1C_vS1D_EENS_8epilogue10collective6detail29Sm90TmaWarpSpecializedAdapterINS1H_15DefaultEpilogueISJ_SK_SK_NS1G_6thread17LinearCombinationISJ_Li1EffLNS1L_9ScaleType4KindE0ELNS_15FloatRoundStyleE2ESJ_EENS1_15EpilogueDefaultEEEEEvvEEEEvNT_6ParamsE:
        .type           _ZN7cutlass13device_kernelINS_4gemm6kernel13GemmUniversalIN4cute5tupleIJiiiiEEENS1_10collective13CollectiveMmaINS1_34MainloopSm90TmaGmmaWarpSpecializedILi2ENS5_IJNS4_1CILi1EEENSA_ILi2EEESB_EEENS1_35KernelTmaWarpSpecializedCooperativeEEENS5_IJNSA_ILi128EEENSA_ILi64EEESG_EEENS_10tfloat32_tENS5_IJlSB_lEEESJ_SK_NS4_8TiledMMAINS4_8MMA_AtomIJNS4_4SM904GMMA29MMA_64x64x8_F32TF32TF32_SS_TNILNSO_7ScaleInE1ELSQ_1EEEEEENS4_6LayoutINS5_IJSC_SB_SB_EEENS5_IJSB_NSA_ILi0EEESV_EEEEENS5_IJNS4_10UnderscoreESY_SY_EEEEENS4_23SM90_TMA_LOAD_MULTICASTENS4_14ComposedLayoutINS4_7SwizzleILi3ELi4ELi3EEENS4_18smem_ptr_flag_bitsILi32EEENST_INS5_IJNSA_ILi8EEENSA_ILi32EEEEEENS5_IJS18_SB_EEEEEEEvNS4_8identityENS4_13SM90_TMA_LOADES1C_vS1D_EENS_8epilogue10collective6detail29Sm90TmaWarpSpecializedAdapterINS1H_15DefaultEpilogueISJ_SK_SK_NS1G_6thread17LinearCombinationISJ_Li1EffLNS1L_9ScaleType4KindE0ELNS_15FloatRoundStyleE2ESJ_EENS1_15EpilogueDefaultEEEEEvvEEEEvNT_6ParamsE,@function
        .size           _ZN7cutlass13device_kernelINS_4gemm6kernel13GemmUniversalIN4cute5tupleIJiiiiEEENS1_10collective13CollectiveMmaINS1_34MainloopSm90TmaGmmaWarpSpecializedILi2ENS5_IJNS4_1CILi1EEENSA_ILi2EEESB_EEENS1_35KernelTmaWarpSpecializedCooperativeEEENS5_IJNSA_ILi128EEENSA_ILi64EEESG_EEENS_10tfloat32_tENS5_IJlSB_lEEESJ_SK_NS4_8TiledMMAINS4_8MMA_AtomIJNS4_4SM904GMMA29MMA_64x64x8_F32TF32TF32_SS_TNILNSO_7ScaleInE1ELSQ_1EEEEEENS4_6LayoutINS5_IJSC_SB_SB_EEENS5_IJSB_NSA_ILi0EEESV_EEEEENS5_IJNS4_10UnderscoreESY_SY_EEEEENS4_23SM90_TMA_LOAD_MULTICASTENS4_14ComposedLayoutINS4_7SwizzleILi3ELi4ELi3EEENS4_18smem_ptr_flag_bitsILi32EEENST_INS5_IJNSA_ILi8EEENSA_ILi32EEEEEENS5_IJS18_SB_EEEEEEEvNS4_8identityENS4_13SM90_TMA_LOADES1C_vS1D_EENS_8epilogue10collective6detail29Sm90TmaWarpSpecializedAdapterINS1H_15DefaultEpilogueISJ_SK_SK_NS1G_6thread17LinearCombinationISJ_Li1EffLNS1L_9ScaleType4KindE0ELNS_15FloatRoundStyleE2ESJ_EENS1_15EpilogueDefaultEEEEEvvEEEEvNT_6ParamsE,(.L_x_129 - _ZN7cutlass13device_kernelINS_4gemm6kernel13GemmUniversalIN4cute5tupleIJiiiiEEENS1_10collective13CollectiveMmaINS1_34MainloopSm90TmaGmmaWarpSpecializedILi2ENS5_IJNS4_1CILi1EEENSA_ILi2EEESB_EEENS1_35KernelTmaWarpSpecializedCooperativeEEENS5_IJNSA_ILi128EEENSA_ILi64EEESG_EEENS_10tfloat32_tENS5_IJlSB_lEEESJ_SK_NS4_8TiledMMAINS4_8MMA_AtomIJNS4_4SM904GMMA29MMA_64x64x8_F32TF32TF32_SS_TNILNSO_7ScaleInE1ELSQ_1EEEEEENS4_6LayoutINS5_IJSC_SB_SB_EEENS5_IJSB_NSA_ILi0EEESV_EEEEENS5_IJNS4_10UnderscoreESY_SY_EEEEENS4_23SM90_TMA_LOAD_MULTICASTENS4_14ComposedLayoutINS4_7SwizzleILi3ELi4ELi3EEENS4_18smem_ptr_flag_bitsILi32EEENST_INS5_IJNSA_ILi8EEENSA_ILi32EEEEEENS5_IJS18_SB_EEEEEEEvNS4_8identityENS4_13SM90_TMA_LOADES1C_vS1D_EENS_8epilogue10collective6detail29Sm90TmaWarpSpecializedAdapterINS1H_15DefaultEpilogueISJ_SK_SK_NS1G_6thread17LinearCombinationISJ_Li1EffLNS1L_9ScaleType4KindE0ELNS_15FloatRoundStyleE2ESJ_EENS1_15EpilogueDefaultEEEEEvvEEEEvNT_6ParamsE)
        .other          _ZN7cutlass13device_kernelINS_4gemm6kernel13GemmUniversalIN4cute5tupleIJiiiiEEENS1_10collective13CollectiveMmaINS1_34MainloopSm90TmaGmmaWarpSpecializedILi2ENS5_IJNS4_1CILi1EEENSA_ILi2EEESB_EEENS1_35KernelTmaWarpSpecializedCooperativeEEENS5_IJNSA_ILi128EEENSA_ILi64EEESG_EEENS_10tfloat32_tENS5_IJlSB_lEEESJ_SK_NS4_8TiledMMAINS4_8MMA_AtomIJNS4_4SM904GMMA29MMA_64x64x8_F32TF32TF32_SS_TNILNSO_7ScaleInE1ELSQ_1EEEEEENS4_6LayoutINS5_IJSC_SB_SB_EEENS5_IJSB_NSA_ILi0EEESV_EEEEENS5_IJNS4_10UnderscoreESY_SY_EEEEENS4_23SM90_TMA_LOAD_MULTICASTENS4_14ComposedLayoutINS4_7SwizzleILi3ELi4ELi3EEENS4_18smem_ptr_flag_bitsILi32EEENST_INS5_IJNSA_ILi8EEENSA_ILi32EEEEEENS5_IJS18_SB_EEEEEEEvNS4_8identityENS4_13SM90_TMA_LOADES1C_vS1D_EENS_8epilogue10collective6detail29Sm90TmaWarpSpecializedAdapterINS1H_15DefaultEpilogueISJ_SK_SK_NS1G_6thread17LinearCombinationISJ_Li1EffLNS1L_9ScaleType4KindE0ELNS_15FloatRoundStyleE2ESJ_EENS1_15EpilogueDefaultEEEEEvvEEEEvNT_6ParamsE,@"STO_CUDA_ENTRY STV_DEFAULT"
_ZN7cutlass13device_kernelINS_4gemm6kernel13GemmUniversalIN4cute5tupleIJiiiiEEENS1_10collective13CollectiveMmaINS1_34MainloopSm90TmaGmmaWarpSpecializedILi2ENS5_IJNS4_1CILi1EEENSA_ILi2EEESB_EEENS1_35KernelTmaWarpSpecializedCooperativeEEENS5_IJNSA_ILi128EEENSA_ILi64EEESG_EEENS_10tfloat32_tENS5_IJlSB_lEEESJ_SK_NS4_8TiledMMAINS4_8MMA_AtomIJNS4_4SM904GMMA29MMA_64x64x8_F32TF32TF32_SS_TNILNSO_7ScaleInE1ELSQ_1EEEEEENS4_6LayoutINS5_IJSC_SB_SB_EEENS5_IJSB_NSA_ILi0EEESV_EEEEENS5_IJNS4_10UnderscoreESY_SY_EEEEENS4_23SM90_TMA_LOAD_MULTICASTENS4_14ComposedLayoutINS4_7SwizzleILi3ELi4ELi3EEENS4_18smem_ptr_flag_bitsILi32EEENST_INS5_IJNSA_ILi8EEENSA_ILi32EEEEEENS5_IJS18_SB_EEEEEEEvNS4_8identityENS4_13SM90_TMA_LOADES1C_vS1D_EENS_8epilogue10collective6detail29Sm90TmaWarpSpecializedAdapterINS1H_15DefaultEpilogueISJ_SK_SK_NS1G_6thread17LinearCombinationISJ_Li1EffLNS1L_9ScaleType4KindE0ELNS_15FloatRoundStyleE2ESJ_EENS1_15EpilogueDefaultEEEEEvvEEEEvNT_6ParamsE:
[----:B------:R-:W0:Y:S01]  /*0000*/  LDC R1, c[0x0][0x28] ;  /* 0x00000a00ff017b82 */ /* 0x000e220000000800 */
[----:B------:R-:W1:Y:S01]  /*0010*/  S2R R62, SR_TID.X ;  /* 0x00000000003e7919 */ /* 0x000e620000002100 */
[----:B------:R-:W-:Y:S01]  /*0020*/  ELECT P0, URZ, PT ;  /* 0x00000000003f782f */ /* 0x000fe20003800000 */
[----:B------:R-:W-:Y:S01]  /*0030*/  BSSY B0, `(.L_x_0) ;  /* 0x000000f000007945 */ /* 0x000fe20003800000 */
[--C-:B-1----:R-:W-:Y:S02]  /*0040*/  SHF.R.U32.HI R0, RZ, 0x5, R62.reuse ;  /* 0x00000005ff007819 */ /* 0x102fe4000001163e */
[----:B------:R-:W-:-:S03]  /*0050*/  SHF.R.U32.HI R6, RZ, 0x7, R62 ;  /* 0x00000007ff067819 */ /* 0x000fc6000001163e */
[----:B------:R-:W1:Y:S04]  /*0060*/  SHFL.IDX PT, R3, R0, RZ, 0x1f ;  /* 0x00001fff00037589 */ /* 0x000e6800000e0000 */
[----:B------:R2:W3:Y:S01]  /*0070*/  SHFL.IDX PT, R2, R6, RZ, 0x1f ;  /* 0x00001fff06027589 */ /* 0x0004e200000e0000 */
[----:B-1----:R-:W-:-:S13]  /*0080*/  ISETP.NE.OR P0, PT, R3, RZ, !P0 ;  /* 0x000000ff0300720c */ /* 0x002fda0004705670 */
[----:B0-23--:R-:W-:Y:S05]  /*0090*/  @P0 BRA `(.L_x_1) ;  /* 0x0000000000200947 */ /* 0x00dfea0003800000 */
[----:B------:R-:W-:Y:S02]  /*00a0*/  ULDC.64 UR4, c[0x0][0x198] ;  /* 0x0000660000047ab9 */ /* 0x000fe40000000a00 */
[----:B------:R-:W-:Y:S02]  /*00b0*/  UIADD3 UR6, UP0, UR4, 0xf0, URZ ;  /* 0x000000f004067890 */ /* 0x000fe4000ff1e03f */
[----:B------:R-:W-:Y:S02]  /*00c0*/  UIADD3 UR4, UP1, UR4, 0x1f0, URZ ;  /* 0x000001f004047890 */ /* 0x000fe4000ff3e03f */
[----:B------:R-:W-:Y:S02]  /*00d0*/  UIADD3.X UR7, URZ, UR5, URZ, UP0, !UPT ;  /* 0x000000053f077290 */ /* 0x000fe400087fe43f */
[----:B------:R-:W-:-:S07]  /*00e0*/  UIADD3.X UR5, URZ, UR5, URZ, UP1, !UPT ;  /* 0x000000053f057290 */ /* 0x000fce0008ffe43f */
[----:B------:R0:W-:Y:S02]  /*00f0*/  UTMACCTL.PF [UR6] ;  /* 0x00000000060079b9 */ /* 0x0001e40008040000 */
[----:B------:R0:W-:Y:S02]  /*0100*/  UTMACCTL.PF [UR4] ;  /* 0x00000000040079b9 */ /* 0x0001e40008040000 */
[----:B0-----:R-:W-:Y:S01]  /*0110*/  NOP ;  /* 0x0000000000007918 */ /* 0x001fe20000000000 */
.L_x_1:
[----:B------:R-:W-:Y:S05]  /*0120*/  BSYNC B0 ;  /* 0x0000000000007941 */ /* 0x000fea0003800000 */
.L_x_0:
[----:B------:R-:W0:Y:S02]  /*0130*/  SHFL.IDX PT, R5, R0, RZ, 0x1f ;  /* 0x00001fff00057589 */ /* 0x000e2400000e0000 */
[----:B0-----:R-:W-:-:S13]  /*0140*/  ISETP.NE.AND P0, PT, R5, RZ, PT ;  /* 0x000000ff0500720c */ /* 0x001fda0003f05270 */
[----:B------:R-:W-:Y:S05]  /*0150*/  @P0 BRA `(.L_x_2) ;  /* 0x0000000000480947 */ /* 0x000fea0003800000 */
[----:B------:R-:W0:Y:S01]  /*0160*/  S2UR UR8, SR_CgaCtaId ;  /* 0x00000000000879c3 */ /* 0x000e220000008800 */
[----:B------:R-:W-:Y:S01]  /*0170*/  UMOV UR4, 0x400 ;  /* 0x0000040000047882 */ /* 0x000fe20000000000 */
[----:B------:R-:W-:Y:S01]  /*0180*/  UMOV UR5, 0x1 ;  /* 0x0000000100057882 */ /* 0x000fe20000000000 */
[----:B------:R-:W-:Y:S01]  /*0190*/  UMOV UR6, 0x4 ;  /* 0x0000000400067882 */ /* 0x000fe20000000000 */
[----:B------:R-:W-:Y:S01]  /*01a0*/  ELECT P0, URZ, PT ;  /* 0x00000000003f782f */ /* 0x000fe20003800000 */
[----:B------:R-:W-:-:S04]  /*01b0*/  UIADD3 UR6, -UR6, 0x100000, URZ ;  /* 0x0010000006067890 */ /* 0x000fc8000fffe13f */
[----:B------:R-:W-:Y:S02]  /*01c0*/  USHF.L.U32 UR7, UR6, 0xb, URZ ;  /* 0x0000000b06077899 */ /* 0x000fe4000800063f */
[----:B------:R-:W-:Y:S02]  /*01d0*/  USHF.L.U32 UR6, UR6, 0x1, URZ ;  /* 0x0000000106067899 */ /* 0x000fe4000800063f */
[----:B0-----:R-:W-:Y:S02]  /*01e0*/  ULEA UR8, UR8, UR4, 0x18 ;  /* 0x0000000408087291 */ /* 0x001fe4000f8ec03f */
[----:B------:R-:W-:-:S04]  /*01f0*/  UIADD3 UR4, -UR5, 0x100000, URZ ;  /* 0x0010000005047890 */ /* 0x000fc8000fffe13f */
[----:B------:R-:W-:Y:S02]  /*0200*/  USHF.L.U32 UR5, UR4, 0xb, URZ ;  /* 0x0000000b04057899 */ /* 0x000fe4000800063f */
[----:B------:R-:W-:Y:S01]  /*0210*/  USHF.L.U32 UR4, UR4, 0x1, URZ ;  /* 0x0000000104047899 */ /* 0x000fe2000800063f */
[----:B------:R-:W0:Y:S11]  /*0220*/  FENCE.VIEW.ASYNC.S ;  /* 0x00000000000073c6 */ /* 0x000e360000000000 */
[----:B0-----:R0:W1:Y:S01]  /*0230*/  SYNCS.EXCH.64 URZ, [UR8], UR4 ;  /* 0x00000004083f75b2 */ /* 0x0010620008000100 */
[----:B------:R0:W2:Y:S01]  /*0240*/  SYNCS.EXCH.64 URZ, [UR8+0x10], UR6 ;  /* 0x00001006083f75b2 */ /* 0x0000a20008000100 */
[----:B------:R0:W3:Y:S01]  /*0250*/  SYNCS.EXCH.64 URZ, [UR8+0x8], UR4 ;  /* 0x00000804083f75b2 */ /* 0x0000e20008000100 */
[----:B------:R0:W4:Y:S01]  /*0260*/  SYNCS.EXCH.64 URZ, [UR8+0x18], UR6 ;  /* 0x00001806083f75b2 */ /* 0x0001220008000100 */
[----:B------:R-:W-:Y:S01]  /*0270*/  NOP ;  /* 0x0000000000007918 */ /* 0x000fe20000000000 */
.L_x_2:
[----:B------:R-:W-:Y:S01]  /*0280*/  SHF.R.S32.HI R7, RZ, 0x1f, R62 ;  /* 0x0000001fff077819 */ /* 0x000fe2000001143e */
[----:B------:R-:W5:Y:S01]  /*0290*/  SHFL.IDX PT, R0, R0, RZ, 0x1f ;  /* 0x00001fff00007589 */ /* 0x000f6200000e0000 */
[----:B0-----:R-:W0:Y:S01]  /*02a0*/  S2UR UR8, SR_CTAID.X ;  /* 0x00000000000879c3 */ /* 0x001e220000002500 */
[----:B------:R-:W-:Y:S02]  /*02b0*/  ELECT P0, URZ, PT ;  /* 0x00000000003f782f */ /* 0x000fe40003800000 */
[----:B------:R-:W-:Y:S01]  /*02c0*/  LEA.HI R7, R7, R62, RZ, 0x7 ;  /* 0x0000003e07077211 */ /* 0x000fe200078f38ff */
[----:B------:R-:W1:Y:S01]  /*02d0*/  S2R R4, SR_CTAID.Y ;  /* 0x0000000000047919 */ /* 0x000e620000002600 */
[----:B------:R-:W-:Y:S01]  /*02e0*/  ULDC UR4, c[0x0][0x154] ;  /* 0x0000550000047ab9 */ /* 0x000fe20000000800 */
[----:B------:R-:W-:Y:S01]  /*02f0*/  NOP ;  /* 0x0000000000007918 */ /* 0x000fe20000000000 */
[----:B------:R-:W-:Y:S01]  /*0300*/  LOP3.LUT R7, R7, 0xffffff80, RZ, 0xc0, !PT ;  /* 0xffffff8007077812 */ /* 0x000fe200078ec0ff */
[----:B------:R-:W-:Y:S01]  /*0310*/  NOP ;  /* 0x0000000000007918 */ /* 0x000fe20000000000 */
[----:B------:R-:W2:Y:S03]  /*0320*/  LDC R14, c[0x0][0x140] ;  /* 0x00005000ff0e7b82 */ /* 0x000ea60000000800 */
[----:B------:R-:W-:-:S05]  /*0330*/  IMAD.IADD R7, R62, 0x1, -R7 ;  /* 0x000000013e077824 */ /* 0x000fca00078e0a07 */
[----:B------:R-:W-:Y:S01]  /*0340*/  SHF.R.S32.HI R8, RZ, 0x1f, R7 ;  /* 0x0000001fff087819 */ /* 0x000fe20000011407 */
[----:B------:R-:W3:Y:S01]  /*0350*/  LDC R12, c[0x0][0x144] ;  /* 0x00005100ff0c7b82 */ /* 0x000ee20000000800 */
[----:B------:R-:W-:Y:S02]  /*0360*/  LOP3.LUT P2, RZ, R7, 0x7, RZ, 0xc0, !PT ;  /* 0x0000000707ff7812 */ /* 0x000fe4000784c0ff */
[----:B------:R-:W-:Y:S02]  /*0370*/  LEA.HI R8, R8, R7, RZ, 0x3 ;  /* 0x0000000708087211 */ /* 0x000fe400078f18ff */
[----:B-----5:R-:W-:Y:S02]  /*0380*/  ISETP.NE.OR P0, PT, R0, RZ, !P0 ;  /* 0x000000ff0000720c */ /* 0x020fe40004705670 */
[--C-:B------:R-:W-:Y:S02]  /*0390*/  SHF.R.S32.HI R0, RZ, 0x3, R8.reuse ;  /* 0x00000003ff007819 */ /* 0x100fe40000011408 */
[----:B------:R-:W-:-:S02]  /*03a0*/  SHF.R.S32.HI R9, RZ, 0x1f, R8 ;  /* 0x0000001fff097819 */ /* 0x000fc40000011408 */
[----:B------:R-:W-:Y:S02]  /*03b0*/  SHF.R.S32.HI R8, RZ, 0x1f, R5 ;  /* 0x0000001fff087819 */ /* 0x000fe40000011405 */
[----:B------:R-:W-:Y:S02]  /*03c0*/  LEA.HI R9, R9, R0, RZ, 0x2 ;  /* 0x0000000009097211 */ /* 0x000fe400078f10ff */
[----:B------:R-:W-:Y:S02]  /*03d0*/  LEA.HI R8, R8, R5, RZ, 0x2 ;  /* 0x0000000508087211 */ /* 0x000fe400078f10ff */
[----:B-1----:R-:W-:Y:S01]  /*03e0*/  I2FP.F32.U32 R11, R4 ;  /* 0x00000004000b7245 */ /* 0x002fe20000201000 */
[----:B------:R-:W-:Y:S01]  /*03f0*/  VOTEU.ALL UP0, P0 ;  /* 0x00000000003f7886 */ /* 0x000fe20000000000 */
[----:B------:R-:W-:Y:S01]  /*0400*/  LOP3.LUT R10, R8, 0x3ffffffc, RZ, 0xc0, !PT ;  /* 0x3ffffffc080a7812 */ /* 0x000fe200078ec0ff */
[----:B------:R-:W-:Y:S01]  /*0410*/  VOTEU.ALL UP1, P0 ;  /* 0x00000000003f7886 */ /* 0x000fe20000020000 */
[----:B------:R-:W-:Y:S01]  /*0420*/  LOP3.LUT R9, R9, 0xfffffffc, RZ, 0xc0, !PT ;  /* 0xfffffffc09097812 */ /* 0x000fe200078ec0ff */
[----:B------:R-:W-:Y:S01]  /*0430*/  FMUL R13, R11, UR4 ;  /* 0x000000040b0d7c20 */ /* 0x000fe20008400000 */
[----:B------:R-:W1:Y:S01]  /*0440*/  @!UP0 S2UR UR7, SR_CgaCtaId ;  /* 0x00000000000789c3 */ /* 0x000e620000008800 */
[----:B------:R-:W-:Y:S01]  /*0450*/  IMAD.IADD R11, R5, 0x1, -R10 ;  /* 0x00000001050b7824 */ /* 0x000fe200078e0a0a */
[----:B0-----:R-:W-:Y:S01]  /*0460*/  I2FP.F32.U32 R10, UR8 ;  /* 0x00000008000a7c45 */ /* 0x001fe20008201000 */
[----:B------:R-:W-:Y:S01]  /*0470*/  IMAD.IADD R8, R0, 0x1, -R9 ;  /* 0x0000000100087824 */ /* 0x000fe200078e0a09 */
[----:B------:R-:W-:Y:S01]  /*0480*/  ULDC UR4, c[0x0][0x150] ;  /* 0x0000540000047ab9 */ /* 0x000fe20000000800 */
[----:B------:R-:W0:Y:S01]  /*0490*/  F2I.U32.TRUNC.NTZ R13, R13 ;  /* 0x0000000d000d7305 */ /* 0x000e22000020f000 */
[----:B------:R-:W-:Y:S01]  /*04a0*/  SHF.R.S32.HI R0, RZ, 0x1f, R3 ;  /* 0x0000001fff007819 */ /* 0x000fe20000011403 */
[----:B------:R-:W-:Y:S01]  /*04b0*/  FMUL R10, R10, UR4 ;  /* 0x000000040a0a7c20 */ /* 0x000fe20008400000 */
[----:B------:R-:W5:Y:S01]  /*04c0*/  LDC R9, c[0x0][0x148] ;  /* 0x00005200ff097b82 */ /* 0x000f620000000800 */
[----:B------:R-:W-:Y:S01]  /*04d0*/  IMAD R8, R11, 0x4, R8 ;  /* 0x000000040b087824 */ /* 0x000fe200078e0208 */
[----:B------:R-:W-:Y:S01]  /*04e0*/  LEA.HI R0, R0, R3, RZ, 0x2 ;  /* 0x0000000300007211 */ /* 0x000fe200078f10ff */
[----:B------:R-:W-:Y:S01]  /*04f0*/  UMOV UR4, 0x20 ;  /* 0x0000002000047882 */ /* 0x000fe20000000000 */
[----:B------:R-:W-:Y:S01]  /*0500*/  @!UP0 UMOV UR6, 0x400 ;  /* 0x0000040000068882 */ /* 0x000fe20000000000 */
[----:B------:R-:W4:Y:S01]  /*0510*/  F2I.U32.TRUNC.NTZ R10, R10 ;  /* 0x0000000a000a7305 */ /* 0x000f22000020f000 */
[----:B------:R-:W-:Y:S01]  /*0520*/  LOP3.LUT R0, R0, 0xfffffffc, RZ, 0xc0, !PT ;  /* 0xfffffffc00007812 */ /* 0x000fe200078ec0ff */
[----:B------:R-:W-:Y:S01]  /*0530*/  IMAD.SHL.U32 R19, R8, 0x4, RZ ;  /* 0x0000000408137824 */ /* 0x000fe200078e00ff */
[----:B------:R-:W-:-:S04]  /*0540*/  @!UP0 UIADD3 UR4, -UR4, 0x100000, URZ ;  /* 0x0010000004048890 */ /* 0x000fc8000fffe13f */
[----:B------:R-:W-:Y:S02]  /*0550*/  @!UP0 USHF.L.U32 UR5, UR4, 0xb, URZ ;  /* 0x0000000b04058899 */ /* 0x000fe4000800063f */
[----:B------:R-:W-:Y:S01]  /*0560*/  @!UP0 USHF.L.U32 UR4, UR4, 0x1, URZ ;  /* 0x0000000104048899 */ /* 0x000fe2000800063f */
[----:B--2---:R-:W-:Y:S01]  /*0570*/  ISETP.EQ.U32.AND P3, PT, R14, 0x1, PT ;  /* 0x000000010e00780c */ /* 0x004fe20003f62070 */
[----:B------:R-:W-:Y:S01]  /*0580*/  IMAD.IADD R3, R3, 0x1, -R0 ;  /* 0x0000000103037824 */ /* 0x000fe200078e0a00 */
[----:B------:R-:W-:Y:S01]  /*0590*/  LOP3.LUT R19, R8, 0xc, R19, 0x78, !PT ;  /* 0x0000000c08137812 */ /* 0x000fe200078e7813 */
[----:B0-----:R-:W-:Y:S02]  /*05a0*/  IMAD.MOV R22, RZ, RZ, -R13 ;  /* 0x000000ffff167224 */ /* 0x001fe400078e0a0d */
[----:B------:R-:W-:Y:S01]  /*05b0*/  VIADD R8, R2, 0xffffffff ;  /* 0xffffffff02087836 */ /* 0x000fe20000000000 */
[----:B-1----:R-:W-:Y:S01]  /*05c0*/  @!UP0 ULEA UR6, UR7, UR6, 0x18 ;  /* 0x0000000607068291 */ /* 0x002fe2000f8ec03f */
[----:B------:R-:W-:Y:S01]  /*05d0*/  ISETP.NE.AND P1, PT, R3, 0x3, PT ;  /* 0x000000030300780c */ /* 0x000fe20003f25270 */
[----:B------:R-:W-:Y:S01]  /*05e0*/  VOTEU.ALL UP0, P0 ;  /* 0x00000000003f7886 */ /* 0x000fe20000000000 */
[----:B------:R-:W-:Y:S01]  /*05f0*/  ISETP.LT.U32.AND P0, PT, R19, 0x2, !P2 ;  /* 0x000000021300780c */ /* 0x000fe20005701070 */
[----:B----4-:R-:W-:Y:S01]  /*0600*/  IMAD.MOV R7, RZ, RZ, -R10 ;  /* 0x000000ffff077224 */ /* 0x010fe200078e0a0a */
[----:B------:R-:W-:-:S02]  /*0610*/  ISETP.EQ.OR P1, PT, R3, RZ, !P1 ;  /* 0x000000ff0300720c */ /* 0x000fc40004f22670 */
[----:B------:R-:W-:Y:S01]  /*0620*/  ISETP.GE.U32.AND P5, PT, R8, 0x2, PT ;  /* 0x000000020800780c */ /* 0x000fe20003fa6070 */
[----:B-----5:R-:W-:Y:S01]  /*0630*/  IMAD R0, R9, R22, R4 ;  /* 0x0000001609007224 */ /* 0x020fe200078e0204 */
[----:B------:R-:W-:Y:S01]  /*0640*/  ISETP.EQ.AND P1, PT, R2, RZ, P1 ;  /* 0x000000ff0200720c */ /* 0x000fe20000f22270 */
[----:B---3--:R-:W-:Y:S01]  /*0650*/  IMAD R7, R12, R7, UR8 ;  /* 0x000000080c077e24 */ /* 0x008fe2000f8e0207 */
[----:B------:R-:W-:Y:S01]  /*0660*/  ISETP.NE.AND P2, PT, R2, RZ, PT ;  /* 0x000000ff0200720c */ /* 0x000fe20003f45270 */
[----:B------:R-:W0:Y:S02]  /*0670*/  FENCE.VIEW.ASYNC.S ;  /* 0x00000000000073c6 */ /* 0x000e240000000000 */
[----:B0-----:R0:W1:Y:S01]  /*0680*/  @!UP0 SYNCS.EXCH.64 URZ, [UR6+0x30], UR4 ;  /* 0x00003004063f85b2 */ /* 0x0010620008000100 */
[----:B------:R-:W-:Y:S02]  /*0690*/  ISETP.NE.AND P4, PT, R0, R19, PT ;  /* 0x000000130000720c */ /* 0x000fe40003f85270 */
[----:B------:R-:W-:-:S02]  /*06a0*/  SEL R18, RZ, 0x1, !P1 ;  /* 0x00000001ff127807 */ /* 0x000fc40004800000 */
[----:B------:R-:W-:Y:S02]  /*06b0*/  ISETP.EQ.OR P4, PT, R7, RZ, !P4 ;  /* 0x000000ff0700720c */ /* 0x000fe40006782670 */
[----:B------:R-:W-:Y:S02]  /*06c0*/  LOP3.LUT R0, R62, 0x7f, RZ, 0xc0, !PT ;  /* 0x0000007f3e007812 */ /* 0x000fe400078ec0ff */
[----:B------:R-:W-:Y:S02]  /*06d0*/  PLOP3.LUT P0, PT, P0, P4, PT, 0x80, 0x0 ;  /* 0x000000000000781c */ /* 0x000fe40000709070 */
[----:B------:R-:W-:Y:S02]  /*06e0*/  SEL R18, R18, 0x2, P5 ;  /* 0x0000000212127807 */ /* 0x000fe40002800000 */
[----:B------:R-:W-:Y:S01]  /*06f0*/  P2R R68, PR, RZ, 0x1 ;  /* 0x00000001ff447803 */ /* 0x000fe20000000000 */
[----:B------:R0:W2:Y:S01]  /*0700*/  @!UP1 SYNCS.EXCH.64 URZ, [UR6+0x38], UR4 ;  /* 0x00003804063f95b2 */ /* 0x0000a20008000100 */
[----:B------:R-:W-:Y:S01]  /*0710*/  NOP ;  /* 0x0000000000007918 */ /* 0x000fe20000000000 */
[----:B------:R-:W-:Y:S06]  /*0720*/  @!P3 BRA `(.L_x_3) ;  /* 0x000000000008b947 */ /* 0x000fec0003800000 */
[----:B-12---:R-:W-:Y:S01]  /*0730*/  UCGABAR_ARV ;  /* 0x00000000000079c7 */ /* 0x006fe20008000000 */
[----:B------:R-:W-:Y:S05]  /*0740*/  BRA `(.L_x_4) ;  /* 0x0000000000047947 */ /* 0x000fea0003800000 */
.L_x_3:
[----:B-12---:R-:W-:Y:S01]  /*0750*/  NOP ;  /* 0x0000000000007918 */ /* 0x006fe20000000000 */
.L_x_4:
[----:B------:R-:W1:Y:S01]  /*0760*/  LDC R2, c[0x0][0x65c] ;  /* 0x00019700ff027b82 */ /* 0x000e620000000800 */
[----:B------:R-:W-:Y:S02]  /*0770*/  IMAD.U32 R10, RZ, RZ, UR8 ;  /* 0x00000008ff0a7e24 */ /* 0x000fe4000f8e00ff */
[----:B------:R-:W-:Y:S01]  /*0780*/  IMAD.MOV.U32 R11, RZ, RZ, RZ ;  /* 0x000000ffff0b7224 */ /* 0x000fe200078e00ff */
[----:B-1----:R-:W-:-:S04]  /*0790*/  ISETP.NE.AND P1, PT, R2, 0x1, PT ;  /* 0x000000010200780c */ /* 0x002fc80003f25270 */
[----:B------:R-:W-:-:S09]  /*07a0*/  P2R R5, PR, RZ, 0x2 ;  /* 0x00000002ff057803 */ /* 0x000fd20000000000 */
[----:B------:R-:W1:Y:S01]  /*07b0*/  @P1 LDC R17, c[0x0][0x10] ;  /* 0x00000400ff111b82 */ /* 0x000e620000000800 */
[----:B------:R-:W-:Y:S02]  /*07c0*/  @P1 IMAD.MOV.U32 R5, RZ, RZ, RZ ;  /* 0x000000ffff051224 */ /* 0x000fe400078e00ff */
[----:B------:R-:W-:-:S05]  /*07d0*/  @P1 IMAD.MOV.U32 R15, RZ, RZ, RZ ;  /* 0x000000ffff0f1224 */ /* 0x000fca00078e00ff */
[----:B------:R-:W2:Y:S01]  /*07e0*/  @!P1 LDC R13, c[0x0][0xc] ;  /* 0x00000300ff0d9b82 */ /* 0x000ea20000000800 */
[----:B0-----:R-:W-:Y:S01]  /*07f0*/  ULDC UR4, c[0x0][0xc] ;  /* 0x0000030000047ab9 */ /* 0x001fe20000000800 */
[----:B------:R-:W-:Y:S01]  /*0800*/  ULDC UR5, c[0x0][0x10] ;  /* 0x0000040000057ab9 */ /* 0x000fe20000000800 */
[----:B------:R-:W-:Y:S01]  /*0810*/  ULDC UR6, c[0x0][0x14] ;  /* 0x0000050000067ab9 */ /* 0x000fe20000000800 */
[----:B------:R-:W-:-:S04]  /*0820*/  UIMAD.WIDE.U32 UR4, UR4, UR5, URZ ;  /* 0x00000005040472a5 */ /* 0x000fc8000f8e003f */
[----:B------:R-:W-:Y:S02]  /*0830*/  UIMAD.WIDE.U32 UR38, UR4, UR6, URZ ;  /* 0x00000006042672a5 */ /* 0x000fe4000f8e003f */
[----:B------:R-:W-:-:S04]  /*0840*/  UIMAD UR37, UR5, UR6, URZ ;  /* 0x00000006052572a4 */ /* 0x000fc8000f8e023f */
[----:B------:R-:W-:Y:S01]  /*0850*/  UIADD3 UR37, UR39, UR37, URZ ;  /* 0x0000002527257290 */ /* 0x000fe2000fffe03f */
[----:B-1----:R-:W-:-:S04]  /*0860*/  @P1 IMAD.WIDE.U32 R16, R17, UR8, R4 ;  /* 0x0000000811101c25 */ /* 0x002fc8000f8e0004 */
[----:B------:R-:W-:Y:S02]  /*0870*/  @P1 IMAD.IADD R17, R17, 0x1, R15 ;  /* 0x0000000111111824 */ /* 0x000fe400078e020f */
[----:B--2---:R-:W-:-:S04]  /*0880*/  @!P1 IMAD.WIDE.U32 R10, R4, R13, R10 ;  /* 0x0000000d040a9225 */ /* 0x004fc800078e000a */
[----:B------:R-:W-:Y:S02]  /*0890*/  @!P1 IMAD.MOV.U32 R16, RZ, RZ, R10 ;  /* 0x000000ffff109224 */ /* 0x000fe400078e000a */
[----:B------:R-:W-:Y:S01]  /*08a0*/  @!P1 IMAD.MOV.U32 R17, RZ, RZ, R11 ;  /* 0x000000ffff119224 */ /* 0x000fe200078e000b */
[----:B------:R-:W-:Y:S06]  /*08b0*/  @!P3 BRA `(.L_x_5) ;  /* 0x00000000000cb947 */ /* 0x000fec0003800000 */
[----:B------:R-:W-:Y:S01]  /*08c0*/  UCGABAR_WAIT ;  /* 0x0000000000007dc7 */ /* 0x000fe20008000000 */
[----:B------:R-:W-:Y:S01]  /*08d0*/  CCTL.IVALL ;  /* 0x00000000ff00798f */ /* 0x000fe20002000000 */
[----:B------:R-:W-:Y:S05]  /*08e0*/  BRA `(.L_x_6) ;  /* 0x0000000000047947 */ /* 0x000fea0003800000 */
.L_x_5:
[----:B------:R-:W-:Y:S06]  /*08f0*/  BAR.SYNC.DEFER_BLOCKING 0x0 ;  /* 0x0000000000007b1d */ /* 0x000fec0000010000 */
.L_x_6:
[----:B------:R-:W-:Y:S05]  /*0900*/  @!P2 BRA `(.L_x_7) ;  /* 0x000000480090a947 */ /* 0x000fea0003800000 */
[----:B------:R-:W-:-:S13]  /*0910*/  ISETP.GT.U32.AND P0, PT, R8, 0x1, PT ;  /* 0x000000010800780c */ /* 0x000fda0003f04070 */
[----:B------:R-:W-:Y:S05]  /*0920*/  @P0 EXIT ;  /* 0x000000000000094d */ /* 0x000fea0003800000 */
[----:B------:R-:W-:Y:S01]  /*0930*/  ULDC.64 UR4, c[0x0][0x650] ;  /* 0x0001940000047ab9 */ /* 0x000fe20000000a00 */
[----:B------:R-:W-:Y:S01]  /*0940*/  PRMT R3, RZ, 0x7610, R3 ;  /* 0x00007610ff037816 */ /* 0x000fe20000000003 */
[----:B------:R-:W-:Y:S01]  /*0950*/  IMAD.MOV.U32 R71, RZ, RZ, -0x1 ;  /* 0xffffffffff477424 */ /* 0x000fe200078e00ff */
[----:B------:R-:W-:Y:S01]  /*0960*/  ISETP.GE.U32.AND P0, PT, R16, UR4, PT ;  /* 0x0000000410007c0c */ /* 0x000fe2000bf06070 */
[----:B------:R-:W-:Y:S02]  /*0970*/  IMAD.MOV.U32 R70, RZ, RZ, -0x1 ;  /* 0xffffffffff467424 */ /* 0x000fe400078e00ff */
[----:B------:R-:W-:Y:S01]  /*0980*/  IMAD.MOV.U32 R67, RZ, RZ, -0x1 ;  /* 0xffffffffff437424 */ /* 0x000fe200078e00ff */
[----:B------:R-:W-:-:S13]  /*0990*/  ISETP.GE.U32.AND.EX P0, PT, R17, UR5, PT, P0 ;  /* 0x0000000511007c0c */ /* 0x000fda000bf06100 */
[----:B------:R-:W-:Y:S05]  /*09a0*/  @P0 BRA `(.L_x_8) ;  /* 0x0000000400280947 */ /* 0x000fea0003800000 */
[----:B------:R-:W0:Y:S01]  /*09b0*/  LDC.64 R24, c[0x0][0x628] ;  /* 0x00018a00ff187b82 */ /* 0x000e220000000a00 */
[----:B------:R-:W-:Y:S02]  /*09c0*/  IMAD.MOV.U32 R10, RZ, RZ, R16 ;  /* 0x000000ffff0a7224 */ /* 0x000fe400078e0010 */
[----:B------:R-:W-:-:S05]  /*09d0*/  IMAD.MOV.U32 R11, RZ, RZ, R17 ;  /* 0x000000ffff0b7224 */ /* 0x000fca00078e0011 */
[----:B------:R-:W1:Y:S08]  /*09e0*/  LDC R8, c[0x0][0x630] ;  /* 0x00018c00ff087b82 */ /* 0x000e700000000800 */
[----:B------:R-:W2:Y:S01]  /*09f0*/  LDC.64 R26, c[0x0][0x620] ;  /* 0x00018800ff1a7b82 */ /* 0x000ea20000000a00 */
[----:B0-----:R-:W-:-:S04]  /*0a00*/  ISETP.NE.U32.AND P0, PT, R24, RZ, PT ;  /* 0x000000ff1800720c */ /* 0x001fc80003f05070 */
[----:B------:R-:W-:-:S13]  /*0a10*/  ISETP.NE.AND.EX P0, PT, R25, RZ, PT, P0 ;  /* 0x000000ff1900720c */ /* 0x000fda0003f05300 */
[----:B-12---:R-:W-:Y:S05]  /*0a20*/  @!P0 BRA `(.L_x_9) ;  /* 0x0000000000288947 */ /* 0x006fea0003800000 */
[----:B------:R-:W0:Y:S02]  /*0a30*/  LDC R3, c[0x0][0x634] ;  /* 0x00018d00ff037b82 */ /* 0x000e240000000800 */
[----:B0-----:R-:W-:-:S05]  /*0a40*/  IADD3 R3, P0, R16, R3, RZ ;  /* 0x0000000310037210 */ /* 0x001fca0007f1e0ff */
[----:B------:R-:W-:-:S04]  /*0a50*/  IMAD.X R21, RZ, RZ, R17, P0 ;  /* 0x000000ffff157224 */ /* 0x000fc800000e0611 */
[----:B------:R-:W-:-:S04]  /*0a60*/  IMAD.WIDE.U32 R10, R21, R24, RZ ;  /* 0x00000018150a7225 */ /* 0x000fc800078e00ff */
[----:B------:R-:W-:-:S04]  /*0a70*/  IMAD.WIDE.U32 R12, P0, R3, R25, R10 ;  /* 0x00000019030c7225 */ /* 0x000fc8000780000a */
[----:B------:R-:W-:-:S04]  /*0a80*/  IMAD.WIDE.U32 R10, R3, R24, RZ ;  /* 0x00000018030a7225 */ /* 0x000fc800078e00ff */
[----:B------:R-:W-:Y:S01]  /*0a90*/  IMAD.X R15, RZ, RZ, RZ, P0 ;  /* 0x000000ffff0f7224 */ /* 0x000fe200000e06ff */
[----:B------:R-:W-:Y:S01]  /*0aa0*/  IADD3 RZ, P0, R11, R12, RZ ;  /* 0x0000000c0bff7210 */ /* 0x000fe20007f1e0ff */
[----:B------:R-:W-:-:S04]  /*0ab0*/  IMAD.MOV.U32 R14, RZ, RZ, R13 ;  /* 0x000000ffff0e7224 */ /* 0x000fc800078e000d */
[----:B------:R-:W-:-:S08]  /*0ac0*/  IMAD.WIDE.U32.X R10, R21, R25, R14, P0 ;  /* 0x00000019150a7225 */ /* 0x000fd000000e040e */
.L_x_9:
[----:B------:R-:W0:Y:S01]  /*0ad0*/  LDC.64 R30, c[0x0][0x640] ;  /* 0x00019000ff1e7b82 */ /* 0x000e220000000a00 */
[--C-:B------:R-:W-:Y:S01]  /*0ae0*/  SHF.R.U64 R67, R10, R8, R11.reuse ;  /* 0x000000080a437219 */ /* 0x100fe2000000120b */
[----:B------:R-:W-:Y:S01]  /*0af0*/  IMAD R22, R9, R22, R4 ;  /* 0x0000001609167224 */ /* 0x000fe200078e0204 */
[----:B------:R-:W-:Y:S01]  /*0b00*/  SHF.R.U32.HI R3, RZ, R8, R11 ;  /* 0x00000008ff037219 */ /* 0x000fe2000001160b */
[----:B------:R-:W-:Y:S01]  /*0b10*/  IMAD.MOV.U32 R23, RZ, RZ, 0x1 ;  /* 0x00000001ff177424 */ /* 0x000fe200078e00ff */
[----:B------:R-:W-:-:S03]  /*0b20*/  IADD3 R5, P0, RZ, -R67, RZ ;  /* 0x80000043ff057210 */ /* 0x000fc60007f1e0ff */
[----:B------:R-:W1:Y:S02]  /*0b30*/  LDC R12, c[0x0][0x618] ;  /* 0x00018600ff0c7b82 */ /* 0x000e640000000800 */
[----:B------:R-:W-:Y:S02]  /*0b40*/  IMAD.X R3, RZ, RZ, ~R3, P0 ;  /* 0x000000ffff037224 */ /* 0x000fe400000e0e03 */
[----:B------:R-:W-:-:S04]  /*0b50*/  IMAD.WIDE.U32 R10, R5, R26, R16 ;  /* 0x0000001a050a7225 */ /* 0x000fc800078e0010 */
[----:B------:R-:W2:Y:S01]  /*0b60*/  LDC R20, c[0x0][0x608] ;  /* 0x00018200ff147b82 */ /* 0x000ea20000000800 */
[----:B------:R-:W-:Y:S02]  /*0b70*/  IMAD R8, R3, R26, RZ ;  /* 0x0000001a03087224 */ /* 0x000fe400078e02ff */
[----:B------:R-:W-:Y:S02]  /*0b80*/  IMAD.MOV.U32 R3, RZ, RZ, -0x1 ;  /* 0xffffffffff037424 */ /* 0x000fe400078e00ff */
[----:B------:R-:W-:-:S03]  /*0b90*/  IMAD R5, R5, R27, R8 ;  /* 0x0000001b05057224 */ /* 0x000fc600078e0208 */
[----:B------:R-:W3:Y:S01]  /*0ba0*/  LDC R28, c[0x0][0x658] ;  /* 0x00019600ff1c7b82 */ /* 0x000ee20000000800 */
[----:B------:R-:W-:Y:S01]  /*0bb0*/  IMAD.IADD R5, R11, 0x1, R5 ;  /* 0x000000010b057824 */ /* 0x000fe200078e0205 */
[----:B0-----:R-:W-:-:S04]  /*0bc0*/  ISETP.NE.U32.AND P0, PT, R30, RZ, PT ;  /* 0x000000ff1e00720c */ /* 0x001fc80003f05070 */
[----:B------:R-:W-:Y:S02]  /*0bd0*/  ISETP.NE.AND.EX P0, PT, R31, RZ, PT, P0 ;  /* 0x000000ff1f00720c */ /* 0x000fe40003f05300 */
[----:B------:R-:W0:Y:S01]  /*0be0*/  LDC R24, c[0x0][0x600] ;  /* 0x00018000ff187b82 */ /* 0x000e220000000800 */
[-CC-:B-1----:R-:W-:Y:S02]  /*0bf0*/  SHF.R.U64 R14, R10, R12.reuse, R5.reuse ;  /* 0x0000000c0a0e7219 */ /* 0x182fe40000001205 */
[----:B------:R-:W-:-:S05]  /*0c00*/  SHF.R.U32.HI R5, RZ, R12, R5 ;  /* 0x0000000cff057219 */ /* 0x000fca0000011605 */
[----:B------:R-:W1:Y:S01]  /*0c10*/  LDC R15, c[0x0][0x648] ;  /* 0x00019200ff0f7b82 */ /* 0x000e620000000800 */
[-CC-:B--2---:R-:W-:Y:S02]  /*0c20*/  SHF.R.U64 R27, R14, R20.reuse, R5.reuse ;  /* 0x000000140e1b7219 */ /* 0x184fe40000001205 */
[----:B------:R-:W-:-:S05]  /*0c30*/  SHF.R.U32.HI R5, RZ, R20, R5 ;  /* 0x00000014ff057219 */ /* 0x000fca0000011605 */
[----:B------:R-:W2:Y:S01]  /*0c40*/  LDC R21, c[0x0][0x638] ;  /* 0x00018e00ff157b82 */ /* 0x000ea20000000800 */
[-CC-:B---3--:R-:W-:Y:S02]  /*0c50*/  SHF.R.U64 R20, R27, R28.reuse, R5.reuse ;  /* 0x0000001c1b147219 */ /* 0x188fe40000001205 */
[-C--:B------:R-:W-:Y:S02]  /*0c60*/  SHF.L.U32 R3, R3, R28.reuse, RZ ;  /* 0x0000001c03037219 */ /* 0x080fe400000006ff */
[----:B------:R-:W-:Y:S01]  /*0c70*/  SHF.R.U32.HI R5, RZ, R28, R5 ;  /* 0x0000001cff057219 */ /* 0x000fe20000011605 */
[----:B------:R-:W-:Y:S01]  /*0c80*/  IMAD.MOV.U32 R4, RZ, RZ, R20 ;  /* 0x000000ffff047224 */ /* 0x000fe200078e0014 */
[----:B------:R-:W-:Y:S01]  /*0c90*/  LOP3.LUT R12, RZ, R3, RZ, 0x33, !PT ;  /* 0x00000003ff0c7212 */ /* 0x000fe200078e33ff */
[----:B------:R-:W3:Y:S01]  /*0ca0*/  LDC R25, c[0x0][0x610] ;  /* 0x00018400ff197b82 */ /* 0x000ee20000000800 */
[----:B------:R-:W-:Y:S05]  /*0cb0*/  @!P0 BRA `(.L_x_10) ;  /* 0x0000000000288947 */ /* 0x000fea0003800000 */
[----:B------:R-:W4:Y:S02]  /*0cc0*/  LDC R3, c[0x0][0x64c] ;  /* 0x00019300ff037b82 */ /* 0x000f240000000800 */
[----:B----4-:R-:W-:-:S05]  /*0cd0*/  IADD3 R3, P0, R20, R3, RZ ;  /* 0x0000000314037210 */ /* 0x010fca0007f1e0ff */
        /* <DEDUP_REMOVED lines=8> */
.L_x_10:
[----:B-1----:R-:W-:Y:S01]  /*0d60*/  SHF.R.U64 R4, R4, R15, R5 ;  /* 0x0000000f04047219 */ /* 0x002fe20000001205 */
[----:B0-----:R-:W-:Y:S01]  /*0d70*/  VIADD R5, R24, 0xffffffff ;  /* 0xffffffff18057836 */ /* 0x001fe20000000000 */
[----:B------:R-:W-:Y:S02]  /*0d80*/  SHF.L.U32 R3, R23, R28, RZ ;  /* 0x0000001c17037219 */ /* 0x000fe400000006ff */
[----:B------:R-:W-:Y:S01]  /*0d90*/  LOP3.LUT R12, R27, R12, RZ, 0xc0, !PT ;  /* 0x0000000c1b0c7212 */ /* 0x000fe200078ec0ff */
[----:B------:R-:W-:Y:S01]  /*0da0*/  IMAD.MOV R8, RZ, RZ, -R4 ;  /* 0x000000ffff087224 */ /* 0x000fe200078e0a04 */
[----:B------:R-:W-:-:S03]  /*0db0*/  SEL R7, R7, R22, !P1 ;  /* 0x0000001607077207 */ /* 0x000fc60004800000 */
[----:B------:R-:W-:Y:S01]  /*0dc0*/  IMAD R12, R3, R4, R12 ;  /* 0x00000004030c7224 */ /* 0x000fe200078e020c */
[----:B------:R-:W-:Y:S01]  /*0dd0*/  LOP3.LUT R4, R14, R5, RZ, 0xc0, !PT ;  /* 0x000000050e047212 */ /* 0x000fe200078ec0ff */
[----:B--2---:R-:W-:Y:S02]  /*0de0*/  IMAD R3, R8, R21, R20 ;  /* 0x0000001508037224 */ /* 0x004fe400078e0214 */
[----:B---3--:R-:W-:Y:S02]  /*0df0*/  IMAD R7, R12, R25, R7 ;  /* 0x000000190c077224 */ /* 0x008fe400078e0207 */
[----:B------:R-:W-:Y:S02]  /*0e00*/  IMAD.MOV.U32 R5, RZ, RZ, 0x1 ;  /* 0x00000001ff057424 */ /* 0x000fe400078e00ff */
[----:B------:R-:W-:-:S03]  /*0e10*/  IMAD R4, R3, R24, R4 ;  /* 0x0000001803047224 */ /* 0x000fc600078e0204 */
[----:B------:R-:W-:Y:S02]  /*0e20*/  PRMT R3, R5, 0x7610, R3 ;  /* 0x0000761005037816 */ /* 0x000fe40000000003 */
[----:B------:R-:W-:Y:S02]  /*0e30*/  SEL R70, R4, R7, !P1 ;  /* 0x0000000704467207 */ /* 0x000fe40004800000 */
[----:B------:R-:W-:-:S07]  /*0e40*/  SEL R71, R7, R4, !P1 ;  /* 0x0000000407477207 */ /* 0x000fce0004800000 */
.L_x_8:
[----:B------:R-:W-:-:S08]  /*0e50*/  NOP ;  /* 0x0000000000007918 */ /* 0x000fd00000000000 */
[----:B------:R-:W0:Y:S02]  /*0e60*/  USETMAXREG.TRY_ALLOC.CTAPOOL UP0, 0xe8 ;  /* 0x000000e8000079c8 */ /* 0x000e240008000600 */
[----:B0-----:R-:W-:-:S13]  /*0e70*/  PLOP3.LUT P0, PT, PT, PT, UP0, 0x80, 0x0 ;  /* 0x000000000000781c */ /* 0x001fda0003f0f008 */
[----:B------:R-:W-:Y:S05]  /*0e80*/  @!P0 BRA `(.L_x_8) ;  /* 0xfffffffc00f08947 */ /* 0x000fea000383ffff */
[----:B------:R-:W-:Y:S01]  /*0e90*/  ULDC.64 UR4, c[0x0][0x598] ;  /* 0x0001660000047ab9 */ /* 0x000fe20000000a00 */
[----:B------:R-:W-:Y:S01]  /*0ea0*/  ULDC.64 UR40, c[0x0][0x208] ;  /* 0x0000820000287ab9 */ /* 0x000fe20000000a00 */
[----:B------:R-:W-:-:S04]  /*0eb0*/  ISETP.NE.U32.AND P0, PT, RZ, UR4, PT ;  /* 0x00000004ff007c0c */ /* 0x000fc8000bf05070 */
[----:B------:R-:W-:-:S13]  /*0ec0*/  ISETP.NE.AND.EX P0, PT, RZ, UR5, PT, P0 ;  /* 0x00000005ff007c0c */ /* 0x000fda000bf05300 */
[----:B------:R-:W-:Y:S05]  /*0ed0*/  @!P0 BRA `(.L_x_11) ;  /* 0x00000000001c8947 */ /* 0x000fea0003800000 */
[----:B------:R-:W0:Y:S02]  /*0ee0*/  LDC.64 R4, c[0x0][0x598] ;  /* 0x00016600ff047b82 */ /* 0x000e240000000a00 */
[----:B0-----:R-:W2:Y:S02]  /*0ef0*/  LDG.E.64 R4, desc[UR40][R4.64] ;  /* 0x0000002804047981 */ /* 0x001ea4000c1e1b00 */
[----:B--2---:R-:W-:-:S04]  /*0f00*/  ISETP.NE.U32.AND P0, PT, R4, RZ, PT ;  /* 0x000000ff0400720c */ /* 0x004fc80003f05070 */
[----:B------:R-:W-:-:S13]  /*0f10*/  ISETP.NE.AND.EX P0, PT, R5, RZ, PT, P0 ;  /* 0x000000ff0500720c */ /* 0x000fda0003f05300 */
[----:B------:R-:W-:Y:S05]  /*0f20*/  @!P0 BRA `(.L_x_11) ;  /* 0x0000000000088947 */ /* 0x000fea0003800000 */
[----:B------:R0:W5:Y:S01]  /*0f30*/  LD.E R56, desc[UR40][R4.64] ;  /* 0x0000002804387980 */ /* 0x000162000c101900 */
[----:B------:R-:W-:Y:S05]  /*0f40*/  BRA `(.L_x_12) ;  /* 0x0000000000247947 */ /* 0x000fea0003800000 */
.L_x_11:
[----:B------:R-:W-:Y:S02]  /*0f50*/  ULDC.64 UR4, c[0x0][0x588] ;  /* 0x0001620000047ab9 */ /* 0x000fe40000000a00 */
[----:B------:R-:W-:-:S04]  /*0f60*/  ISETP.NE.U32.AND P0, PT, RZ, UR4, PT ;  /* 0x00000004ff007c0c */ /* 0x000fc8000bf05070 */
[----:B------:R-:W-:-:S13]  /*0f70*/  ISETP.NE.AND.EX P0, PT, RZ, UR5, PT, P0 ;  /* 0x00000005ff007c0c */ /* 0x000fda000bf05300 */
[----:B------:R-:W-:Y:S05]  /*0f80*/  @!P0 BRA `(.L_x_13) ;  /* 0x00000000000c8947 */ /* 0x000fea0003800000 */
[----:B------:R-:W0:Y:S02]  /*0f90*/  LDC.64 R56, c[0x0][0x588] ;  /* 0x00016200ff387b82 */ /* 0x000e240000000a00 */
[----:B0-----:R1:W5:Y:S01]  /*0fa0*/  LDG.E R56, desc[UR40][R56.64] ;  /* 0x0000002838387981 */ /* 0x001362000c1e1900 */
[----:B------:R-:W-:Y:S05]  /*0fb0*/  BRA `(.L_x_12) ;  /* 0x0000000000087947 */ /* 0x000fea0003800000 */
.L_x_13:
[----:B------:R-:W-:Y:S02]  /*0fc0*/  ULDC UR4, c[0x0][0x580] ;  /* 0x0001600000047ab9 */ /* 0x000fe40000000800 */
[----:B------:R-:W-:-:S07]  /*0fd0*/  IMAD.U32 R56, RZ, RZ, UR4 ;  /* 0x00000004ff387e24 */ /* 0x000fce000f8e00ff */
.L_x_12:
[----:B------:R-:W-:Y:S02]  /*0fe0*/  ULDC.64 UR4, c[0x0][0x5a0] ;  /* 0x0001680000047ab9 */ /* 0x000fe40000000a00 */
[----:B------:R-:W-:-:S04]  /*0ff0*/  ISETP.NE.U32.AND P0, PT, RZ, UR4, PT ;  /* 0x00000004ff007c0c */ /* 0x000fc8000bf05070 */
[----:B------:R-:W-:-:S13]  /*1000*/  ISETP.NE.AND.EX P0, PT, RZ, UR5, PT, P0 ;  /* 0x00000005ff007c0c */ /* 0x000fda000bf05300 */
[----:B------:R-:W-:Y:S05]  /*1010*/  @!P0 BRA `(.L_x_14) ;  /* 0x00000000001c8947 */ /* 0x000fea0003800000 */
[----:B0-----:R-:W0:Y:S02]  /*1020*/  LDC.64 R4, c[0x0][0x5a0] ;  /* 0x00016800ff047b82 */ /* 0x001e240000000a00 */
[----:B0-----:R-:W2:Y:S02]  /*1030*/  LDG.E.64 R4, desc[UR40][R4.64] ;  /* 0x0000002804047981 */ /* 0x001ea4000c1e1b00 */
[----:B--2---:R-:W-:-:S04]  /*1040*/  ISETP.NE.U32.AND P0, PT, R4, RZ, PT ;  /* 0x000000ff0400720c */ /* 0x004fc80003f05070 */
[----:B------:R-:W-:-:S13]  /*1050*/  ISETP.NE.AND.EX P0, PT, R5, RZ, PT, P0 ;  /* 0x000000ff0500720c */ /* 0x000fda0003f05300 */
[----:B------:R-:W-:Y:S05]  /*1060*/  @!P0 BRA `(.L_x_14) ;  /* 0x0000000000088947 */ /* 0x000fea0003800000 */
[----:B-1----:R0:W5:Y:S01]  /*1070*/  LD.E R57, desc[UR40][R4.64] ;  /* 0x0000002804397980 */ /* 0x002162000c101900 */
[----:B------:R-:W-:Y:S05]  /*1080*/  BRA `(.L_x_15) ;  /* 0x0000000000247947 */ /* 0x000fea0003800000 */
.L_x_14:
[----:B------:R-:W-:Y:S02]  /*1090*/  ULDC.64 UR4, c[0x0][0x590] ;  /* 0x0001640000047ab9 */ /* 0x000fe40000000a00 */
[----:B------:R-:W-:-:S04]  /*10a0*/  ISETP.NE.U32.AND P0, PT, RZ, UR4, PT ;  /* 0x00000004ff007c0c */ /* 0x000fc8000bf05070 */
[----:B------:R-:W-:-:S13]  /*10b0*/  ISETP.NE.AND.EX P0, PT, RZ, UR5, PT, P0 ;  /* 0x00000005ff007c0c */ /* 0x000fda000bf05300 */
[----:B------:R-:W-:Y:S05]  /*10c0*/  @!P0 BRA `(.L_x_16) ;  /* 0x00000000000c8947 */ /* 0x000fea0003800000 */
[----:B0-----:R-:W1:Y:S02]  /*10d0*/  LDC.64 R4, c[0x0][0x590] ;  /* 0x00016400ff047b82 */ /* 0x001e640000000a00 */
[----:B-1----:R1:W5:Y:S01]  /*10e0*/  LDG.E R57, desc[UR40][R4.64] ;  /* 0x0000002804397981 */ /* 0x002362000c1e1900 */
[----:B------:R-:W-:Y:S05]  /*10f0*/  BRA `(.L_x_15) ;  /* 0x0000000000087947 */ /* 0x000fea0003800000 */
.L_x_16:
[----:B------:R-:W-:Y:S02]  /*1100*/  ULDC UR4, c[0x0][0x584] ;  /* 0x0001610000047ab9 */ /* 0x000fe40000000800 */
[----:B-1----:R-:W-:-:S07]  /*1110*/  IMAD.U32 R57, RZ, RZ, UR4 ;  /* 0x00000004ff397e24 */ /* 0x002fce000f8e00ff */
.L_x_15:
[----:B------:R-:W-:-:S13]  /*1120*/  LOP3.LUT P0, RZ, R3, 0xff, RZ, 0xc0, !PT ;  /* 0x000000ff03ff7812 */ /* 0x000fda000780c0ff */
[----:B------:R-:W-:Y:S05]  /*1130*/  @!P0 EXIT ;  /* 0x000000000000894d */ /* 0x000fea0003800000 */
[----:B------:R-:W2:Y:S01]  /*1140*/  LDC R60, c[0x0][0x658] ;  /* 0x00019600ff3c7b82 */ /* 0x000ea20000000800 */
[----:B------:R-:W-:Y:S01]  /*1150*/  ULDC.64 UR6, c[0x0][0x288] ;  /* 0x0000a20000067ab9 */ /* 0x000fe20000000a00 */
[----:B------:R-:W-:Y:S01]  /*1160*/  LOP3.LUT R6, R6, 0x1, RZ, 0xc0, !PT ;  /* 0x0000000106067812 */ /* 0x000fe200078ec0ff */
[----:B------:R-:W-:Y:S01]  /*1170*/  UIADD3 UR4, UR7, 0x7f, URZ ;  /* 0x0000007f07047890 */ /* 0x000fe2000fffe03f */
[----:B------:R-:W-:Y:S01]  /*1180*/  SHF.R.U32.HI R3, RZ, 0x2, R62 ;  /* 0x00000002ff037819 */ /* 0x000fe2000001163e */
[----:B01----:R-:W-:Y:S01]  /*1190*/  IMAD.MOV.U32 R5, RZ, RZ, -0x1 ;  /* 0xffffffffff057424 */ /* 0x003fe200078e00ff */
[----:B------:R-:W-:Y:S01]  /*11a0*/  SHF.R.U32.HI R0, RZ, 0x1, R0 ;  /* 0x00000001ff007819 */ /* 0x000fe20000011600 */
[----:B------:R-:W-:Y:S01]  /*11b0*/  USHF.R.S32.HI UR5, URZ, 0x1f, UR4 ;  /* 0x0000001f3f057899 */ /* 0x000fe20008011404 */
[----:B------:R-:W0:Y:S01]  /*11c0*/  LDC.64 R58, c[0x0][0x5c8] ;  /* 0x00017200ff3a7b82 */ /* 0x000e220000000a00 */
[----:B------:R-:W-:Y:S01]  /*11d0*/  IMAD.SHL.U32 R22, R6, 0x40, RZ ;  /* 0x0000004006167824 */ /* 0x000fe200078e00ff */
[----:B------:R-:W-:Y:S01]  /*11e0*/  LOP3.LUT R3, R3, 0x7, RZ, 0xc0, !PT ;  /* 0x0000000703037812 */ /* 0x000fe200078ec0ff */
[----:B------:R-:W-:Y:S01]  /*11f0*/  ULEA.HI UR5, UR5, UR4, URZ, 0x7 ;  /* 0x0000000405057291 */ /* 0x000fe2000f8f383f */
[----:B------:R-:W-:Y:S01]  /*1200*/  LOP3.LUT R0, R0, 0x30, RZ, 0xc0, !PT ;  /* 0x0000003000007812 */ /* 0x000fe200078ec0ff */
[----:B------:R-:W-:Y:S01]  /*1210*/  IMAD.MOV.U32 R7, RZ, RZ, 0x1 ;  /* 0x00000001ff077424 */ /* 0x000fe200078e00ff */
[--C-:B------:R-:W-:Y:S01]  /*1220*/  LOP3.LUT R22, R22, 0x40, R3.reuse, 0xe2, !PT ;  /* 0x0000004016167812 */ /* 0x100fe200078ee203 */
[----:B------:R-:W-:Y:S01]  /*1230*/  USHF.R.S32.HI UR43, URZ, 0x7, UR5 ;  /* 0x000000073f2b7899 */ /* 0x000fe20008011405 */
[----:B------:R-:W1:Y:S01]  /*1240*/  LDC R64, c[0x0][0x600] ;  /* 0x00018000ff407b82 */ /* 0x000e620000000800 */
[----:B------:R-:W-:Y:S01]  /*1250*/  IADD3 R3, RZ, -R0, -R3 ;  /* 0x80000000ff037210 */ /* 0x000fe20007ffe803 */
[----:B------:R-:W-:Y:S01]  /*1260*/  IMAD.U32 R4, RZ, RZ, UR6 ;  /* 0x00000006ff047e24 */ /* 0x000fe2000f8e00ff */
[C---:B------:R-:W-:Y:S01]  /*1270*/  LOP3.LUT R61, R62.reuse, 0x3, RZ, 0xc0, !PT ;  /* 0x000000033e3d7812 */ /* 0x040fe200078ec0ff */
[----:B------:R-:W-:Y:S01]  /*1280*/  UISETP.LT.AND UP0, UPT, UR43, 0x1, UPT ;  /* 0x000000012b00788c */ /* 0x000fe2000bf01270 */
[----:B------:R-:W-:Y:S01]  /*1290*/  LOP3.LUT R63, R62, 0x80, RZ, 0xc0, !PT ;  /* 0x000000803e3f7812 */ /* 0x000fe200078ec0ff */
[----:B------:R-:W-:Y:S01]  /*12a0*/  IMAD R3, R6, -0x40, R3 ;  /* 0xffffffc006037824 */ /* 0x000fe200078e0203 */
[----:B------:R-:W-:Y:S01]  /*12b0*/  ULDC UR4, c[0x0][0x284] ;  /* 0x0000a10000047ab9 */ /* 0x000fe20000000800 */
[----:B--2---:R-:W-:Y:S01]  /*12c0*/  SHF.L.U32 R5, R5, R60, RZ ;  /* 0x0000003c05057219 */ /* 0x004fe200000006ff */
[----:B------:R-:W-:Y:S01]  /*12d0*/  USEL UR44, UR43, 0x1, UP0 ;  /* 0x000000012b2c7887 */ /* 0x000fe20008000000 */
[----:B------:R-:W-:Y:S01]  /*12e0*/  IMAD R61, R61, -0x2, R4 ;  /* 0xfffffffe3d3d7824 */ /* 0x000fe200078e0204 */
[----:B------:R-:W-:Y:S01]  /*12f0*/  LOP3.LUT R22, R22, R0, RZ, 0xfc, !PT ;  /* 0x0000000016167212 */ /* 0x000fe200078efcff */
[----:B------:R-:W-:Y:S01]  /*1300*/  IMAD.SHL.U32 R62, R62, 0x2, RZ ;  /* 0x000000023e3e7824 */ /* 0x000fe200078e00ff */
[----:B------:R-:W-:Y:S01]  /*1310*/  SHF.L.U32 R60, R7, R60, RZ ;  /* 0x0000003c073c7219 */ /* 0x000fe200000006ff */
[----:B------:R-:W-:Y:S01]  /*1320*/  VIADD R66, R3, UR4 ;  /* 0x0000000403427c36 */ /* 0x000fe20008000000 */
[----:B------:R-:W-:Y:S01]  /*1330*/  LOP3.LUT R69, R18, 0x1, RZ, 0xfc, !PT ;  /* 0x0000000112457812 */ /* 0x000fe200078efcff */
[----:B------:R-:W-:Y:S01]  /*1340*/  IMAD.MOV.U32 R23, RZ, RZ, RZ ;  /* 0x000000ffff177224 */ /* 0x000fe200078e00ff */
[C---:B0-----:R-:W-:Y:S01]  /*1350*/  SHF.L.U64.HI R59, R58.reuse, 0x3, R59 ;  /* 0x000000033a3b7819 */ /* 0x041fe2000001023b */
[----:B------:R-:W-:Y:S01]  /*1360*/  IMAD.SHL.U32 R58, R58, 0x8, RZ ;  /* 0x000000083a3a7824 */ /* 0x000fe200078e00ff */
[----:B------:R-:W-:Y:S01]  /*1370*/  SHF.R.U32.HI R63, RZ, 0x7, R63 ;  /* 0x00000007ff3f7819 */ /* 0x000fe2000001163f */
[----:B------:R-:W-:Y:S01]  /*1380*/  UIADD3 UR44, UR43, -UR44, URZ ;  /* 0x8000002c2b2c7290 */ /* 0x000fe2000fffe03f */
[----:B------:R-:W-:Y:S01]  /*1390*/  LOP3.LUT R65, RZ, R5, RZ, 0x33, !PT ;  /* 0x00000005ff417212 */ /* 0x000fe200078e33ff */
[----:B------:R-:W-:Y:S01]  /*13a0*/  UMOV UR36, URZ ;  /* 0x0000003f00247c82 */ /* 0x000fe20008000000 */
[----:B------:R-:W-:Y:S01]  /*13b0*/  UMOV UR42, URZ ;  /* 0x0000003f002a7c82 */ /* 0x000fe20008000000 */
[----:B-1----:R-:W-:-:S08]  /*13c0*/  VIADD R64, R64, 0xffffffff ;  /* 0xffffffff40407836 */ /* 0x002fd00000000000 */
.L_x_98:
[----:B0-----:R-:W0:Y:S01]  /*13d0*/  SHFL.IDX PT, R0, R63, RZ, 0x1f ;  /* 0x00001fff3f007589 */ /* 0x001e2200000e0000 */
[----:B-1----:R-:W1:Y:S01]  /*13e0*/  S2UR UR7, SR_CgaCtaId ;  /* 0x00000000000779c3 */ /* 0x002e620000008800 */
[----:B------:R-:W-:Y:S01]  /*13f0*/  UMOV UR6, 0x400 ;  /* 0x0000040000067882 */ /* 0x000fe20000000000 */
[----:B0-----:R-:W-:Y:S01]  /*1400*/  R2UR UR4, R0 ;  /* 0x00000000000472ca */ /* 0x001fe200000e0000 */
[----:B-1----:R-:W-:-:S12]  /*1410*/  ULEA UR6, UR7, UR6, 0x18 ;  /* 0x0000000607067291 */ /* 0x002fd8000f8ec03f */
[----:B------:R-:W-:-:S04]  /*1420*/  ULEA.HI UR5, UR4, UR4, URZ, 0x1 ;  /* 0x0000000404057291 */ /* 0x000fc8000f8f083f */
[----:B------:R-:W-:-:S04]  /*1430*/  ULOP3.LUT UR5, UR5, 0x7fffe, URZ, 0xc0, !UPT ;  /* 0x0007fffe05057892 */ /* 0x000fc8000f8ec03f */
[----:B------:R-:W-:-:S03]  /*1440*/  UIADD3 UR5, UR4, -UR5, URZ ;  /* 0x8000000504057290 */ /* 0x000fc6000fffe03f */
[----:B------:R-:W-:Y:S01]  /*1450*/  ULDC UR4, c[0x0][0x28c] ;  /* 0x0000a30000047ab9 */ /* 0x000fe20000000800 */
[----:B------:R-:W-:Y:S01]  /*1460*/  ULEA UR5, UR5, UR6, 0xd ;  /* 0x0000000605057291 */ /* 0x000fe2000f8e683f */
[----:B------:R-:W-:-:S03]  /*1470*/  ISETP.LT.AND P0, PT, RZ, UR4, PT ;  /* 0x00000004ff007c0c */ /* 0x000fc6000bf01270 */
[----:B------:R-:W-:-:S04]  /*1480*/  UIADD3 UR5, UR5, 0x100, URZ ;  /* 0x0000010005057890 */ /* 0x000fc8000fffe03f */
[----:B------:R-:W-:-:S04]  /*1490*/  USHF.R.U32.HI UR5, URZ, 0x4, UR5 ;  /* 0x000000043f057899 */ /* 0x000fc80008011605 */
[----:B------:R-:W-:-:S04]  /*14a0*/  ULOP3.LUT UR5, UR5, 0x3fff, URZ, 0xc0, !UPT ;  /* 0x00003fff05057892 */ /* 0x000fc8000f8ec03f */
[----:B------:R-:W-:Y:S01]  /*14b0*/  ULOP3.LUT UR45, UR5, 0x10000, URZ, 0xfc, !UPT ;  /* 0x00010000052d7892 */ /* 0x000fe2000f8efc3f */
[----:B---345:R-:W-:Y:S11]  /*14c0*/  @P0 BRA `(.L_x_17) ;  /* 0x0000000000400947 */ /* 0x038ff60003800000 */
[----:B------:R-:W-:Y:S01]  /*14d0*/  MOV R0, 0x0 ;  /* 0x0000000000007802 */ /* 0x000fe20000000f00 */
[----:B------:R-:W-:Y:S01]  /*14e0*/  ULDC.64 UR4, c[0x4][0x68] ;  /* 0x01001a0000047ab9 */ /* 0x000fe20000000a00 */
[----:B------:R-:W-:Y:S01]  /*14f0*/  ULDC.64 UR6, c[0x4][0x8] ;  /* 0x0100020000067ab9 */ /* 0x000fe20000000a00 */
[----:B------:R-:W-:Y:S01]  /*1500*/  IMAD.U32 R4, RZ, RZ, UR4 ;  /* 0x00000004ff047e24 */ /* 0x000fe2000f8e00ff */
[----:B------:R0:W1:Y:S01]  /*1510*/  LDC.64 R14, c[0x4][R0] ;  /* 0x01000000000e7b82 */ /* 0x0000620000000a00 */
[----:B------:R-:W-:Y:S01]  /*1520*/  IMAD.U32 R5, RZ, RZ, UR5 ;  /* 0x00000005ff057e24 */ /* 0x000fe2000f8e00ff */
[----:B------:R-:W-:Y:S01]  /*1530*/  ULDC.64 UR4, c[0x4][0x70] ;  /* 0x01001c0000047ab9 */ /* 0x000fe20000000a00 */
[----:B------:R-:W-:Y:S02]  /*1540*/  IMAD.U32 R10, RZ, RZ, UR6 ;  /* 0x00000006ff0a7e24 */ /* 0x000fe4000f8e00ff */
[----:B------:R-:W-:Y:S02]  /*1550*/  IMAD.U32 R6, RZ, RZ, UR4 ;  /* 0x00000004ff067e24 */ /* 0x000fe4000f8e00ff */
[----:B------:R-:W-:-:S02]  /*1560*/  IMAD.U32 R7, RZ, RZ, UR5 ;  /* 0x00000005ff077e24 */ /* 0x000fc4000f8e00ff */
[----:B------:R-:W-:Y:S02]  /*1570*/  IMAD.U32 R11, RZ, RZ, UR7 ;  /* 0x00000007ff0b7e24 */ /* 0x000fe4000f8e00ff */
[----:B------:R-:W-:Y:S02]  /*1580*/  IMAD.MOV.U32 R8, RZ, RZ, 0x1e1 ;  /* 0x000001e1ff087424 */ /* 0x000fe400078e00ff */
[----:B------:R-:W-:Y:S02]  /*1590*/  IMAD.MOV.U32 R12, RZ, RZ, 0x1 ;  /* 0x00000001ff0c7424 */ /* 0x000fe400078e00ff */
[----:B0-----:R-:W-:-:S07]  /*15a0*/  IMAD.MOV.U32 R13, RZ, RZ, RZ ;  /* 0x000000ffff0d7224 */ /* 0x001fce00078e00ff */
[----:B------:R-:W-:-:S07]  /*15b0*/  LEPC R20, `(.L_x_17) ;  /* 0x000000001014794e */ /* 0x000fce0000000000 */
[----:B-1---5:R-:W-:Y:S05]  /*15c0*/  CALL.ABS.NOINC R14 ;  /* 0x000000000e007343 */ /* 0x022fea0003c00000 */
.L_x_17:
[----:B------:R-:W-:-:S13]  /*15d0*/  ISETP.NE.AND P0, PT, R69, 0x3, PT ;  /* 0x000000034500780c */ /* 0x000fda0003f05270 */
[----:B------:R-:W-:Y:S05]  /*15e0*/  @!P0 BRA `(.L_x_18) ;  /* 0x0000000000048947 */ /* 0x000fea0003800000 */
[----:B------:R-:W-:Y:S01]  /*15f0*/  BPT.TRAP 0x1 ;  /* 0x000000040000795c */ /* 0x000fe20000300000 */
.L_x_18:
[----:B------:R-:W0:Y:S01]  /*1600*/  S2UR UR5, SR_CgaCtaId ;  /* 0x00000000000579c3 */ /* 0x000e220000008800 */
[----:B------:R-:W-:Y:S01]  /*1610*/  UMOV UR4, 0x400 ;  /* 0x0000040000047882 */ /* 0x000fe20000000000 */
[----:B------:R-:W-:Y:S02]  /*1620*/  IMAD.U32 R0, RZ, RZ, UR36 ;  /* 0x00000024ff007e24 */ /* 0x000fe4000f8e00ff */
[----:B------:R-:W-:-:S03]  /*1630*/  IMAD.U32 R3, RZ, RZ, UR42 ;  /* 0x0000002aff037e24 */ /* 0x000fc6000f8e00ff */
[----:B------:R-:W-:Y:S01]  /*1640*/  SHF.L.U32 R0, R0, 0x1f, RZ ;  /* 0x0000001f00007819 */ /* 0x000fe200000006ff */
[----:B0-----:R-:W-:-:S06]  /*1650*/  ULEA UR4, UR5, UR4, 0x18 ;  /* 0x0000000405047291 */ /* 0x001fcc000f8ec03f */
[----:B------:R-:W-:-:S04]  /*1660*/  IMAD.U32 R6, RZ, RZ, UR4 ;  /* 0x00000004ff067e24 */ /* 0x000fc8000f8e00ff */
[----:B------:R-:W-:-:S04]  /*1670*/  IMAD R3, R3, 0x8, R6 ;  /* 0x0000000803037824 */ /* 0x000fc800078e0206 */
[----:B------:R0:W1:Y:S01]  /*1680*/  SYNCS.PHASECHK.TRANS64.TRYWAIT P1, [R3+URZ], R0 ;  /* 0x00000000030075a7 */ /* 0x000062000802017f */
[----:B------:R-:W-:Y:S05]  /*1690*/  @!P0 BRA `(.L_x_19) ;  /* 0x0000000000048947 */ /* 0x000fea0003800000 */
[----:B------:R-:W-:Y:S01]  /*16a0*/  BPT.TRAP 0x1 ;  /* 0x000000040000795c */ /* 0x000fe20000300000 */
.L_x_19:
[----:B------:R-:W-:-:S05]  /*16b0*/  IMAD.U32 R4, RZ, RZ, UR44 ;  /* 0x0000002cff047e24 */ /* 0x000fca000f8e00ff */
[----:B------:R-:W-:Y:S01]  /*16c0*/  ISETP.GE.AND P2, PT, R4, 0x1, PT ;  /* 0x000000010400780c */ /* 0x000fe20003f46270 */
[----:B-1----:R-:W-:-:S12]  /*16d0*/  @P1 BRA `(.L_x_20) ;  /* 0x0000000000081947 */ /* 0x002fd80003800000 */
[----:B------:R-:W1:Y:S02]  /*16e0*/  SYNCS.PHASECHK.TRANS64.TRYWAIT P1, [R3+URZ], R0 ;  /* 0x00000000030075a7 */ /* 0x000e64000802017f */
[----:B-1----:R-:W-:Y:S05]  /*16f0*/  @!P1 BRA `(.L_x_21) ;  /* 0x0000005000a49947 */ /* 0x002fea0003800000 */
.L_x_20:
[----:B------:R-:W-:Y:S05]  /*1700*/  WARPSYNC.ALL ;  /* 0x0000000000007948 */ /* 0x000fea0003800000 */
[----:B------:R-:W-:Y:S01]  /*1710*/  R2UR UR4, R6 ;  /* 0x00000000060472ca */ /* 0x000fe200000e0000 */
[----:B------:R-:W-:Y:S01]  /*1720*/  ULEA UR8, UR42, UR45, 0xc ;  /* 0x0000002d2a087291 */ /* 0x000fe2000f8e603f */
[----:B------:R-:W-:Y:S01]  /*1730*/  WARPGROUP.ARRIVE ;  /* 0x00000000000079c5 */ /* 0x000fe20000000000 */
[----:B------:R-:W-:Y:S01]  /*1740*/  UMOV UR9, 0x40000040 ;  /* 0x4000004000097882 */ /* 0x000fe20000000000 */
[----:B------:R-:W-:Y:S01]  /*1750*/  UMOV UR11, 0x40000040 ;  /* 0x40000040000b7882 */ /* 0x000fe20000000000 */
[----:B------:R-:W-:Y:S01]  /*1760*/  UIADD3 UR12, UR8, 0x2, URZ ;  /* 0x00000002080c7890 */ /* 0x000fe2000fffe03f */
[----:B------:R-:W-:Y:S01]  /*1770*/  UMOV UR13, 0x40000040 ;  /* 0x40000040000d7882 */ /* 0x000fe20000000000 */
[----:B------:R-:W-:-:S06]  /*1780*/  UMOV UR15, 0x40000040 ;  /* 0x40000040000f7882 */ /* 0x000fcc0000000000 */
[----:B------:R-:W-:-:S04]  /*1790*/  UIADD3 UR4, UR4, 0x20100, URZ ;  /* 0x0002010004047890 */ /* 0x000fc8000fffe03f */
[----:B------:R-:W-:-:S04]  /*17a0*/  USHF.R.U32.HI UR4, URZ, 0x4, UR4 ;  /* 0x000000043f047899 */ /* 0x000fc80008011604 */
[----:B------:R-:W-:-:S04]  /*17b0*/  ULOP3.LUT UR4, UR4, 0x3fff, URZ, 0xc0, !UPT ;  /* 0x00003fff04047892 */ /* 0x000fc8000f8ec03f */
[----:B------:R-:W-:-:S04]  /*17c0*/  ULOP3.LUT UR4, UR4, 0x10000, URZ, 0xfc, !UPT ;  /* 0x0001000004047892 */ /* 0x000fc8000f8efc3f */
[----:B------:R-:W-:-:S04]  /*17d0*/  ULEA UR6, UR42, UR4, 0xb ;  /* 0x000000042a067291 */ /* 0x000fc8000f8e583f */
[----:B------:R-:W-:-:S03]  /*17e0*/  UIADD3 UR14, UR6, 0x2, URZ ;  /* 0x00000002060e7890 */ /* 0x000fc6000fffe03f */
[----:B------:R-:W-:Y:S02]  /*17f0*/  UMOV UR10, UR6 ;  /* 0x00000006000a7c82 */ /* 0x000fe40008000000 */
[----:B------:R-:W-:Y:S01]  /*1800*/  HGMMA.64x64x8.F32.TF32 R24, gdesc[UR8], RZ, !UPT, gsb0 ;  /* 0x04e00000081879f0 */ /* 0x000fe2000c0028ff */
[----:B------:R-:W-:Y:S01]  /*1810*/  UIADD3 UR10, UR6, 0x606, URZ ;  /* 0x00000606060a7890 */ /* 0x000fe2000fffe03f */
[----:B------:R-:W-:Y:S01]  /*1820*/  UMOV UR9, 0x40000040 ;  /* 0x4000004000097882 */ /* 0x000fe20000000000 */
[----:B------:R-:W-:Y:S01]  /*1830*/  UMOV UR11, 0x40000040 ;  /* 0x40000040000b7882 */ /* 0x000fe20000000000 */
[----:B------:R-:W-:Y:S02]  /*1840*/  WARPGROUP.DEPBAR.LE gsb0, 0x0 ;  /* 0x00008000000079c5 */ /* 0x000fe40000010000 */
[----:B------:R-:W-:-:S06]  /*1850*/  WARPGROUP.ARRIVE ;  /* 0x00000000000079c5 */ /* 0x000fcc0000000000 */
[----:B------:R-:W-:Y:S01]  /*1860*/  HGMMA.64x64x8.F32.TF32 R24, gdesc[UR12], R24, gsb0 ;  /* 0x04e000000c1879f0 */ /* 0x000fe20008002818 */
[----:B------:R-:W-:Y:S02]  /*1870*/  UIADD3 UR12, UR8, 0x4, URZ ;  /* 0x00000004080c7890 */ /* 0x000fe4000fffe03f */
        /* <DEDUP_REMOVED lines=87> */
[----:B------:R-:W-:Y:S01]  /*1df0*/  UIADD3 UR8, UR8, 0xc06, URZ ;  /* 0x00000c0608087890 */ /* 0x000fe2000fffe03f */
[----:B------:R-:W-:Y:S02]  /*1e00*/  WARPGROUP.DEPBAR.LE gsb0, 0x0 ;  /* 0x00008000000079c5 */ /* 0x000fe40000010000 */
[----:B------:R-:W-:-:S06]  /*1e10*/  WARPGROUP.ARRIVE ;  /* 0x00000000000079c5 */ /* 0x000fcc0000000000 */
[----:B------:R-:W-:Y:S03]  /*1e20*/  HGMMA.64x64x8.F32.TF32 R24, gdesc[UR12], R24, gsb0 ;  /* 0x04e000000c1879f0 */ /* 0x000fe60008002818 */
[----:B------:R-:W-:Y:S02]  /*1e30*/  WARPGROUP.DEPBAR.LE gsb0, 0x0 ;  /* 0x00008000000079c5 */ /* 0x000fe40000010000 */
[----:B------:R-:W-:-:S06]  /*1e40*/  WARPGROUP.ARRIVE ;  /* 0x00000000000079c5 */ /* 0x000fcc0000000000 */
[----:B------:R-:W-:Y:S03]  /*1e50*/  HGMMA.64x64x8.F32.TF32 R24, gdesc[UR8], R24, gsb0 ;  /* 0x04e00000081879f0 */ /* 0x000fe60008002818 */
[----:B------:R-:W-:Y:S02]  /*1e60*/  WARPGROUP.DEPBAR.LE gsb0, 0x0 ;  /* 0x00008000000079c5 */ /* 0x000fe40000010000 */
[----:B------:R-:W-:Y:S05]  /*1e70*/  @!P2 BRA `(.L_x_22) ;  /* 0x000000080078a947 */ /* 0x000fea0003800000 */
[----:B------:R-:W-:Y:S01]  /*1e80*/  UIADD3 UR5, UR42, 0x1, URZ ;  /* 0x000000012a057890 */ /* 0x000fe2000fffe03f */
[----:B01----:R-:W-:Y:S02]  /*1e90*/  IMAD.U32 R0, RZ, RZ, UR44 ;  /* 0x0000002cff007e24 */ /* 0x003fe4000f8e00ff */
[----:B------:R-:W-:Y:S01]  /*1ea0*/  IMAD.U32 R3, RZ, RZ, UR42 ;  /* 0x0000002aff037e24 */ /* 0x000fe2000f8e00ff */
[----:B------:R-:W-:-:S04]  /*1eb0*/  UISETP.NE.AND UP0, UPT, UR5, 0x2, UPT ;  /* 0x000000020500788c */ /* 0x000fc8000bf05270 */
[----:B------:R-:W-:Y:S02]  /*1ec0*/  USEL UR6, URZ, 0x1, UP0 ;  /* 0x000000013f067887 */ /* 0x000fe40008000000 */
[----:B------:R-:W-:Y:S02]  /*1ed0*/  USEL UR5, UR5, URZ, UP0 ;  /* 0x0000003f05057287 */ /* 0x000fe40008000000 */
[----:B------:R-:W-:-:S06]  /*1ee0*/  ULOP3.LUT UR6, UR36, UR6, URZ, 0x3c, !UPT ;  /* 0x0000000624067292 */ /* 0x000fcc000f8e3c3f */
[----:B------:R-:W-:-:S07]  /*1ef0*/  IMAD.U32 R7, RZ, RZ, UR6 ;  /* 0x00000006ff077e24 */ /* 0x000fce000f8e00ff */
.L_x_29:
[----:B------:R-:W-:Y:S05]  /*1f00*/  @!P0 BRA `(.L_x_23) ;  /* 0x0000000000048947 */ /* 0x000fea0003800000 */
[----:B------:R-:W-:Y:S01]  /*1f10*/  BPT.TRAP 0x1 ;  /* 0x000000040000795c */ /* 0x000fe20000300000 */
.L_x_23:
[----:B------:R-:W0:Y:S01]  /*1f20*/  S2UR UR7, SR_CgaCtaId ;  /* 0x00000000000779c3 */ /* 0x000e220000008800 */
[----:B------:R-:W-:Y:S01]  /*1f30*/  UMOV UR6, 0x400 ;  /* 0x0000040000067882 */ /* 0x000fe20000000000 */
[----:B------:R-:W-:Y:S01]  /*1f40*/  IMAD.U32 R5, RZ, RZ, UR5 ;  /* 0x00000005ff057e24 */ /* 0x000fe2000f8e00ff */
[----:B------:R-:W-:Y:S01]  /*1f50*/  SHF.L.U32 R4, R7, 0x1f, RZ ;  /* 0x0000001f07047819 */ /* 0x000fe200000006ff */
[----:B0-----:R-:W-:-:S06]  /*1f60*/  ULEA UR6, UR7, UR6, 0x18 ;  /* 0x0000000607067291 */ /* 0x001fcc000f8ec03f */
[----:B------:R-:W-:-:S04]  /*1f70*/  IMAD.U32 R6, RZ, RZ, UR6 ;  /* 0x00000006ff067e24 */ /* 0x000fc8000f8e00ff */
[----:B------:R-:W-:-:S04]  /*1f80*/  IMAD R5, R5, 0x8, R6 ;  /* 0x0000000805057824 */ /* 0x000fc800078e0206 */
[----:B------:R0:W1:Y:S01]  /*1f90*/  SYNCS.PHASECHK.TRANS64.TRYWAIT P1, [R5+URZ], R4 ;  /* 0x00000004050075a7 */ /* 0x000062000802017f */
[----:B------:R-:W-:Y:S05]  /*1fa0*/  @!P0 BRA `(.L_x_24) ;  /* 0x0000000000048947 */ /* 0x000fea0003800000 */
[----:B------:R-:W-:Y:S01]  /*1fb0*/  BPT.TRAP 0x1 ;  /* 0x000000040000795c */ /* 0x000fe20000300000 */
.L_x_24:
[----:B-1----:R-:W-:Y:S05]  /*1fc0*/  @P1 BRA `(.L_x_25) ;  /* 0x0000000000081947 */ /* 0x002fea0003800000 */
[----:B------:R-:W1:Y:S02]  /*1fd0*/  SYNCS.PHASECHK.TRANS64.TRYWAIT P1, [R5+URZ], R4 ;  /* 0x00000004050075a7 */ /* 0x000e64000802017f */
[----:B-1----:R-:W-:Y:S05]  /*1fe0*/  @!P1 BRA `(.L_x_26) ;  /* 0x00000048007c9947 */ /* 0x002fea0003800000 */
.L_x_25:
[----:B------:R-:W-:Y:S01]  /*1ff0*/  ULEA UR8, UR5, UR4, 0xb ;  /* 0x0000000405087291 */ /* 0x000fe2000f8e583f */
[----:B------:R-:W-:Y:S01]  /*2000*/  WARPGROUP.ARRIVE ;  /* 0x00000000000079c5 */ /* 0x000fe20000000000 */
[----:B------:R-:W-:Y:S01]  /*2010*/  ULEA UR6, UR5, UR45, 0xc ;  /* 0x0000002d05067291 */ /* 0x000fe2000f8e603f */
[----:B------:R-:W-:Y:S01]  /*2020*/  UMOV UR15, 0x40000040 ;  /* 0x40000040000f7882 */ /* 0x000fe20000000000 */
[----:B------:R-:W-:Y:S01]  /*2030*/  UMOV UR13, 0x40000040 ;  /* 0x40000040000d7882 */ /* 0x000fe20000000000 */
[----:B------:R-:W-:Y:S02]  /*2040*/  UIADD3 UR10, UR8, 0x606, URZ ;  /* 0x00000606080a7890 */ /* 0x000fe4000fffe03f */
[----:B------:R-:W-:Y:S02]  /*2050*/  UMOV UR14, UR8 ;  /* 0x00000008000e7c82 */ /* 0x000fe40008000000 */
[----:B------:R-:W-:Y:S01]  /*2060*/  UMOV UR12, UR6 ;  /* 0x00000006000c7c82 */ /* 0x000fe20008000000 */
[----:B------:R-:W-:Y:S01]  /*2070*/  UMOV UR11, 0x40000040 ;  /* 0x40000040000b7882 */ /* 0x000fe20000000000 */
[----:B------:R-:W-:Y:S01]  /*2080*/  HGMMA.64x64x8.F32.TF32 R24, gdesc[UR12], R24, gsb0 ;  /* 0x04e000000c1879f0 */ /* 0x000fe20008002818 */
[----:B------:R-:W-:-:S02]  /*2090*/  UIADD3 UR14, UR8, 0x2, URZ ;  /* 0x00000002080e7890 */ /* 0x000fc4000fffe03f */
[----:B------:R-:W-:Y:S01]  /*20a0*/  UIADD3 UR12, UR6, 0x2, URZ ;  /* 0x00000002060c7890 */ /* 0x000fe2000fffe03f */
[----:B------:R-:W-:Y:S01]  /*20b0*/  UMOV UR15, 0x40000040 ;  /* 0x40000040000f7882 */ /* 0x000fe20000000000 */
        /* <DEDUP_REMOVED lines=102> */
[----:B------:R-:W-:Y:S01]  /*2720*/  BPT.TRAP 0x1 ;  /* 0x000000040000795c */ /* 0x000fe20000300000 */
.L_x_27:
[----:B------:R-:W-:-:S13]  /*2730*/  ISETP.NE.AND P1, PT, R68, RZ, PT ;  /* 0x000000ff4400720c */ /* 0x000fda0003f25270 */
[----:B01----:R-:W-:-:S04]  /*2740*/  @P1 IMAD R4, R3, 0x8, R6 ;  /* 0x0000000803041824 */ /* 0x003fc800078e0206 */
[----:B------:R-:W-:-:S05]  /*2750*/  @P1 VIADD R4, R4, 0x10 ;  /* 0x0000001004041836 */ /* 0x000fca0000000000 */
[----:B------:R-:W-:-:S04]  /*2760*/  @P1 PRMT R4, R19, 0x654, R4 ;  /* 0x0000065413041816 */ /* 0x000fc80000000004 */
[----:B------:R0:W-:Y:S01]  /*2770*/  @P1 SYNCS.ARRIVE.TRANS64.RED.A1T0 RZ, [R4+URZ], RZ ;  /* 0x000000ff04ff19a7 */ /* 0x0001e2000810043f */
[----:B------:R-:W-:-:S13]  /*2780*/  ISETP.GT.U32.AND P1, PT, R18, 0x1, PT ;  /* 0x000000011200780c */ /* 0x000fda0003f24070 */
[----:B0-----:R-:W-:Y:S05]  /*2790*/  @P1 BRA `(.L_x_28) ;  /* 0x0000000000041947 */ /* 0x001fea0003800000 */
[----:B------:R-:W-:Y:S01]  /*27a0*/  BPT.TRAP 0x1 ;  /* 0x000000040000795c */ /* 0x000fe20000300000 */
.L_x_28:
[----:B------:R-:W-:Y:S01]  /*27b0*/  UIADD3 UR5, UR5, 0x1, URZ ;  /* 0x0000000105057890 */ /* 0x000fe2000fffe03f */
[C---:B------:R-:W-:Y:S01]  /*27c0*/  ISETP.GT.AND P2, PT, R0.reuse, 0x1, PT ;  /* 0x000000010000780c */ /* 0x040fe20003f44270 */
[----:B------:R-:W-:Y:S02]  /*27d0*/  VIADD R3, R3, 0x1 ;  /* 0x0000000103037836 */ /* 0x000fe40000000000 */
[----:B------:R-:W-:Y:S01]  /*27e0*/  UISETP.NE.AND UP0, UPT, UR5, 0x2, UPT ;  /* 0x000000020500788c */ /* 0x000fe2000bf05270 */
[----:B------:R-:W-:Y:S02]  /*27f0*/  VIADD R0, R0, 0xffffffff ;  /* 0xffffffff00007836 */ /* 0x000fe40000000000 */
[C---:B------:R-:W-:Y:S01]  /*2800*/  ISETP.NE.AND P1, PT, R3.reuse, 0x2, PT ;  /* 0x000000020300780c */ /* 0x040fe20003f25270 */
[----:B------:R-:W-:Y:S02]  /*2810*/  USEL UR6, URZ, 0x1, UP0 ;  /* 0x000000013f067887 */ /* 0x000fe40008000000 */
[----:B------:R-:W-:Y:S01]  /*2820*/  USEL UR5, UR5, URZ, UP0 ;  /* 0x0000003f05057287 */ /* 0x000fe20008000000 */
[----:B------:R-:W-:-:S03]  /*2830*/  SEL R3, R3, RZ, P1 ;  /* 0x000000ff03037207 */ /* 0x000fc60000800000 */
[----:B------:R-:W-:Y:S01]  /*2840*/  LOP3.LUT R7, R7, UR6, RZ, 0x3c, !PT ;  /* 0x0000000607077c12 */ /* 0x000fe2000f8e3cff */
[----:B------:R-:W-:Y:S07]  /*2850*/  @P2 BRA `(.L_x_29) ;  /* 0xfffffff400a82947 */ /* 0x000fee000383ffff */
.L_x_22:
[----:B01----:R-:W0:Y:S02]  /*2860*/  LDC R0, c[0x0][0x28c] ;  /* 0x0000a300ff007b82 */ /* 0x003e240000000800 */
[----:B0-----:R-:W-:-:S13]  /*2870*/  ISETP.GE.AND P1, PT, R0, 0x1, PT ;  /* 0x000000010000780c */ /* 0x001fda0003f26270 */
[----:B------:R-:W-:Y:S05]  /*2880*/  @!P1 BRA `(.L_x_30) ;  /* 0x0000000000389947 */ /* 0x000fea0003800000 */
[----:B------:R-:W-:Y:S05]  /*2890*/  @!P0 BRA `(.L_x_31) ;  /* 0x0000000000048947 */ /* 0x000fea0003800000 */
[----:B------:R-:W-:Y:S01]  /*28a0*/  BPT.TRAP 0x1 ;  /* 0x000000040000795c */ /* 0x000fe20000300000 */
.L_x_31:
[----:B------:R-:W-:-:S13]  /*28b0*/  ISETP.NE.AND P0, PT, R68, RZ, PT ;  /* 0x000000ff4400720c */ /* 0x000fda0003f05270 */
[----:B------:R-:W-:-:S05]  /*28c0*/  VOTEU.ANY UP0, P0 ;  /* 0x00000000003f7886 */ /* 0x000fca0000000100 */
[----:B------:R-:W-:-:S06]  /*28d0*/  @UP0 UIADD3 UR4, UR44, UR42, URZ ;  /* 0x0000002a2c040290 */ /* 0x000fcc000fffe03f */
[----:B------:R-:W-:-:S04]  /*28e0*/  IMAD.U32 R0, RZ, RZ, UR4 ;  /* 0x00000004ff007e24 */ /* 0x000fc8000f8e00ff */
[----:B------:R-:W-:-:S05]  /*28f0*/  @P0 IMAD.SHL.U32 R0, R0, 0x8, RZ ;  /* 0x0000000800000824 */ /* 0x000fca00078e00ff */
[----:B------:R-:W-:-:S04]  /*2900*/  @P0 LOP3.LUT R0, R0, 0x8, RZ, 0xc0, !PT ;  /* 0x0000000800000812 */ /* 0x000fc800078ec0ff */
[----:B------:R-:W-:-:S04]  /*2910*/  @P0 IADD3 R0, R6, 0x10, R0 ;  /* 0x0000001006000810 */ /* 0x000fc80007ffe000 */
[----:B------:R-:W-:-:S04]  /*2920*/  @P0 PRMT R0, R19, 0x654, R0 ;  /* 0x0000065413000816 */ /* 0x000fc80000000000 */
[----:B------:R0:W-:Y:S01]  /*2930*/  @P0 SYNCS.ARRIVE.TRANS64.RED.A1T0 RZ, [R0+URZ], RZ ;  /* 0x000000ff00ff09a7 */ /* 0x0001e2000810043f */
[----:B------:R-:W-:-:S13]  /*2940*/  ISETP.GT.U32.AND P0, PT, R18, 0x1, PT ;  /* 0x000000011200780c */ /* 0x000fda0003f04070 */
[----:B0-----:R-:W-:Y:S05]  /*2950*/  @P0 BRA `(.L_x_30) ;  /* 0x0000000000040947 */ /* 0x001fea0003800000 */
[----:B------:R-:W-:Y:S01]  /*2960*/  BPT.TRAP 0x1 ;  /* 0x000000040000795c */ /* 0x000fe20000300000 */
.L_x_30:
[----:B------:R-:W-:Y:S01]  /*2970*/  IMAD.SHL.U32 R3, R70, 0x40, RZ ;  /* 0x0000004046037824 */ /* 0x000fe200078e00ff */
[----:B------:R-:W-:Y:S01]  /*2980*/  ULDC UR6, c[0x0][0x288] ;  /* 0x0000a20000067ab9 */ /* 0x000fe20000000800 */
[----:B------:R-:W-:Y:S01]  /*2990*/  SHF.R.S32.HI R15, RZ, 0x1f, R67 ;  /* 0x0000001fff0f7819 */ /* 0x000fe20000011443 */
[----:B------:R-:W-:Y:S01]  /*29a0*/  IMAD.SHL.U32 R7, R71, 0x80, RZ ;  /* 0x0000008047077824 */ /* 0x000fe200078e00ff */
[----:B------:R-:W-:Y:S01]  /*29b0*/  ULDC.64 UR4, c[0x0][0x5d0] ;  /* 0x0001740000047ab9 */ /* 0x000fe20000000a00 */
[----:B------:R-:W-:Y:S01]  /*29c0*/  LOP3.LUT R10, R3, 0x6, R62, 0xf8, !PT ;  /* 0x00000006030a7812 */ /* 0x000fe200078ef83e */
[----:B------:R-:W-:Y:S01]  /*29d0*/  IMAD.WIDE R70, R71, 0x80, R22 ;  /* 0x0000008047467825 */ /* 0x000fe200078e0216 */
[----:B------:R-:W-:Y:S01]  /*29e0*/  ISETP.GE.AND P0, PT, R3, UR6, PT ;  /* 0x0000000603007c0c */ /* 0x000fe2000bf06270 */
[----:B------:R-:W-:Y:S01]  /*29f0*/  ULDC UR6, c[0x0][0x284] ;  /* 0x0000a10000067ab9 */ /* 0x000fe20000000800 */
[----:B------:R-:W-:Y:S01]  /*2a00*/  SHF.R.S32.HI R11, RZ, 0x1f, R10 ;  /* 0x0000001fff0b7819 */ /* 0x000fe2000001140a */
[----:B------:R-:W-:Y:S01]  /*2a10*/  IMAD R0, R15, UR4, RZ ;  /* 0x000000040f007c24 */ /* 0x000fe2000f8e02ff */
[----:B------:R-:W-:-:S03]  /*2a20*/  ISETP.GE.OR P0, PT, R7, UR6, P0 ;  /* 0x0000000607007c0c */ /* 0x000fc60008706670 */
[C---:B------:R-:W-:Y:S02]  /*2a30*/  IMAD R9, R67.reuse, UR5, R0 ;  /* 0x0000000543097c24 */ /* 0x040fe4000f8e0200 */
[----:B------:R-:W-:Y:S01]  /*2a40*/  IMAD.WIDE.U32 R4, R67, UR4, R10 ;  /* 0x0000000443047c25 */ /* 0x000fe2000f8e000a */
[----:B------:R-:W-:-:S03]  /*2a50*/  ULDC.64 UR4, c[0x0][0x5c8] ;  /* 0x0001720000047ab9 */ /* 0x000fc60000000a00 */
[----:B------:R-:W-:Y:S02]  /*2a60*/  IMAD R13, R71, UR4, RZ ;  /* 0x00000004470d7c24 */ /* 0x000fe4000f8e02ff */
[----:B------:R-:W-:Y:S02]  /*2a70*/  IMAD.IADD R5, R5, 0x1, R9 ;  /* 0x0000000105057824 */ /* 0x000fe400078e0209 */
[C---:B------:R-:W-:Y:S02]  /*2a80*/  IMAD R13, R70.reuse, UR5, R13 ;  /* 0x00000005460d7c24 */ /* 0x040fe4000f8e020d */
[----:B------:R-:W-:-:S04]  /*2a90*/  IMAD.WIDE.U32 R72, R70, UR4, R4 ;  /* 0x0000000446487c25 */ /* 0x000fc8000f8e0004 */
[----:B------:R-:W-:Y:S01]  /*2aa0*/  IMAD.MOV.U32 R0, RZ, RZ, -0x1 ;  /* 0xffffffffff007424 */ /* 0x000fe200078e00ff */
[----:B------:R-:W-:Y:S06]  /*2ab0*/  @P0 BRA `(.L_x_32) ;  /* 0x0000002000780947 */ /* 0x000fec0003800000 */
[----:B-----5:R-:W-:Y:S01]  /*2ac0*/  FSETP.NEU.AND P0, PT, R57, RZ, PT ;  /* 0x000000ff3900720b */ /* 0x020fe20003f0d000 */
[----:B------:R-:W-:Y:S01]  /*2ad0*/  IMAD.IADD R4, R61, 0x1, -R3 ;  /* 0x000000013d047824 */ /* 0x000fe200078e0a03 */
[----:B------:R-:W-:Y:S01]  /*2ae0*/  BSSY B0, `(.L_x_32) ;  /* 0x000021b000007945 */ /* 0x000fe20003800000 */
[----:B------:R-:W-:Y:S02]  /*2af0*/  IMAD.IADD R3, R66, 0x1, -R7 ;  /* 0x0000000142037824 */ /* 0x000fe400078e0a07 */
[----:B------:R-:W-:Y:S01]  /*2b00*/  IMAD.IADD R83, R73, 0x1, R13 ;  /* 0x0000000149537824 */ /* 0x000fe200078e020d */
[----:B------:R-:W-:-:S04]  /*2b10*/  ISETP.GT.AND P3, PT, R4, RZ, PT ;  /* 0x000000ff0400720c */ /* 0x000fc80003f64270 */
[----:B------:R-:W-:-:S03]  /*2b20*/  ISETP.GT.AND P2, PT, R3, RZ, P3 ;  /* 0x000000ff0300720c */ /* 0x000fc60001f44270 */
[----:B------:R-:W-:Y:S10]  /*2b30*/  @!P0 BRA `(.L_x_33) ;  /* 0x0000001400dc8947 */ /* 0x000ff40003800000 */
[----:B------:R-:W0:Y:S01]  /*2b40*/  LDC.64 R76, c[0x0][0x5b8] ;  /* 0x00016e00ff4c7b82 */ /* 0x000e220000000a00 */
[----:B------:R-:W-:-:S07]  /*2b50*/  ULDC.64 UR4, c[0x0][0x5c0] ;  /* 0x0001700000047ab9 */ /* 0x000fce0000000a00 */
[----:B------:R-:W1:Y:S08]  /*2b60*/  LDC.64 R78, c[0x0][0x5b0] ;  /* 0x00016c00ff4e7b82 */ /* 0x000e700000000a00 */
[----:B------:R-:W2:Y:S01]  /*2b70*/  LDC.64 R80, c[0x0][0x5a8] ;  /* 0x00016a00ff507b82 */ /* 0x000ea20000000a00 */
[-C--:B0-----:R-:W-:Y:S02]  /*2b80*/  IMAD R6, R15, R76.reuse, RZ ;  /* 0x0000004c0f067224 */ /* 0x081fe400078e02ff */
[----:B------:R-:W-:-:S04]  /*2b90*/  IMAD.WIDE.U32 R74, R67, R76, R10 ;  /* 0x0000004c434a7225 */ /* 0x000fc800078e000a */
[----:B------:R-:W-:Y:S02]  /*2ba0*/  IMAD R73, R67, R77, R6 ;  /* 0x0000004d43497224 */ /* 0x000fe400078e0206 */
[-C--:B-1----:R-:W-:Y:S02]  /*2bb0*/  IMAD R5, R71, R78.reuse, RZ ;  /* 0x0000004e47057224 */ /* 0x082fe400078e02ff */
[----:B------:R-:W-:Y:S02]  /*2bc0*/  IMAD.IADD R13, R75, 0x1, R73 ;  /* 0x000000014b0d7824 */ /* 0x000fe400078e0249 */
[----:B------:R-:W-:Y:S02]  /*2bd0*/  IMAD.MOV.U32 R12, RZ, RZ, R74 ;  /* 0x000000ffff0c7224 */ /* 0x000fe400078e004a */
[C---:B------:R-:W-:Y:S02]  /*2be0*/  IMAD R71, R70.reuse, R79, R5 ;  /* 0x0000004f46477224 */ /* 0x040fe400078e0205 */
[----:B------:R-:W-:-:S04]  /*2bf0*/  IMAD.WIDE.U32 R6, R70, R78, R12 ;  /* 0x0000004e46067225 */ /* 0x000fc800078e000c */
[----:B------:R-:W-:Y:S01]  /*2c00*/  IMAD.IADD R5, R7, 0x1, R71 ;  /* 0x0000000107057824 */ /* 0x000fe200078e0247 */
[----:B--2---:R-:W-:-:S04]  /*2c10*/  LEA R14, P0, R6, R80, 0x2 ;  /* 0x00000050060e7211 */ /* 0x004fc800078010ff */
[----:B------:R-:W-:-:S05]  /*2c20*/  LEA.HI.X R15, R6, R81, R5, 0x2, P0 ;  /* 0x00000051060f7211 */ /* 0x000fca00000f1405 */
[----:B------:R0:W2:Y:S01]  /*2c30*/  @P2 LDG.E.LTC128B R5, desc[UR40][R14.64] ;  /* 0x000000280e052981 */ /* 0x0000a2000c1e1920 */
[----:B------:R-:W-:Y:S01]  /*2c40*/  ISETP.GT.AND P0, PT, R4, 0x1, PT ;  /* 0x000000010400780c */ /* 0x000fe20003f04270 */
[----:B------:R-:W-:Y:S01]  /*2c50*/  IMAD.WIDE.U32 R6, R70, R78, R10 ;  /* 0x0000004e46067225 */ /* 0x000fe200078e000a */
[----:B------:R-:W-:Y:S03]  /*2c60*/  BSSY B1, `(.L_x_34) ;  /* 0x0000013000017945 */ /* 0x000fe60003800000 */
[----:B------:R-:W-:Y:S02]  /*2c70*/  IMAD.IADD R7, R71, 0x1, R7 ;  /* 0x0000000147077824 */ /* 0x000fe400078e0207 */
[----:B------:R-:W-:Y:S01]  /*2c80*/  IMAD.WIDE.U32 R20, R67, R76, R6 ;  /* 0x0000004c43147225 */ /* 0x000fe200078e0006 */
[----:B0-----:R-:W-:-:S03]  /*2c90*/  SHF.L.U64.HI R15, R78, 0x3, R79 ;  /* 0x000000034e0f7819 */ /* 0x001fc6000001024f */
[----:B------:R-:W-:Y:S01]  /*2ca0*/  IMAD.IADD R7, R73, 0x1, R21 ;  /* 0x0000000149077824 */ /* 0x000fe200078e0215 */
[----:B------:R-:W-:Y:S01]  /*2cb0*/  LEA R6, P4, R20, R80, 0x2 ;  /* 0x0000005014067211 */ /* 0x000fe200078810ff */
[----:B------:R-:W-:-:S03]  /*2cc0*/  IMAD.SHL.U32 R14, R78, 0x8, RZ ;  /* 0x000000084e0e7824 */ /* 0x000fc600078e00ff */
[----:B------:R-:W-:Y:S01]  /*2cd0*/  LEA.HI.X R7, R20, R81, R7, 0x2, P4 ;  /* 0x0000005114077211 */ /* 0x000fe200020f1407 */
[----:B------:R-:W-:Y:S01]  /*2ce0*/  IMAD.WIDE.U32 R20, R70, R78, R14 ;  /* 0x0000004e46147225 */ /* 0x000fe200078e000e */
[----:B--2---:R-:W-:-:S05]  /*2cf0*/  LOP3.LUT R8, R5, 0xffffe000, RZ, 0xc0, !PT ;  /* 0xffffe00005087812 */ /* 0x004fca00078ec0ff */
[----:B------:R-:W-:Y:S01]  /*2d00*/  FMUL R9, R8, R57 ;  /* 0x0000003908097220 */ /* 0x000fe20000400000 */
[----:B------:R-:W-:-:S03]  /*2d10*/  LEA R8, P1, R72, UR4, 0x2 ;  /* 0x0000000448087c11 */ /* 0x000fc6000f8210ff */
[----:B------:R-:W-:Y:S01]  /*2d20*/  FFMA R77, R24, R56, R9 ;  /* 0x00000038184d7223 */ /* 0x000fe20000000009 */
[----:B------:R-:W-:Y:S02]  /*2d30*/  LEA.HI.X R9, R72, UR5, R83, 0x2, P1 ;  /* 0x0000000548097c11 */ /* 0x000fe400088f1453 */
[----:B------:R-:W-:Y:S02]  /*2d40*/  ISETP.GT.AND P1, PT, R3, RZ, P0 ;  /* 0x000000ff0300720c */ /* 0x000fe40000724270 */
[----:B------:R-:W-:-:S05]  /*2d50*/  F2FP.TF32.F32.PACK_B R77, R77 ;  /* 0x0000004dff4d723e */ /* 0x000fca00024050ff */
[----:B------:R0:W-:Y:S06]  /*2d60*/  @P2 STG.E desc[UR40][R8.64], R77 ;  /* 0x0000004d08002986 */ /* 0x0001ec000c101928 */
[----:B------:R-:W-:Y:S05]  /*2d70*/  @!P1 BRA `(.L_x_35) ;  /* 0x0000000000049947 */ /* 0x000fea0003800000 */
[----:B------:R1:W5:Y:S02]  /*2d80*/  LDG.E.LTC128B R5, desc[UR40][R6.64+0x4] ;  /* 0x0000042806057981 */ /* 0x000364000c1e1920 */
.L_x_35:
[----:B------:R-:W-:Y:S05]  /*2d90*/  BSYNC B1 ;  /* 0x0000000000017941 */ /* 0x000fea0003800000 */
.L_x_34:
[----:B-----5:R-:W-:Y:S01]  /*2da0*/  LOP3.LUT R12, R5, 0xffffe000, RZ, 0xc0, !PT ;  /* 0xffffe000050c7812 */ /* 0x020fe200078ec0ff */
[----:B------:R-:W-:Y:S01]  /*2db0*/  IMAD.IADD R71, R71, 0x1, R21 ;  /* 0x0000000147477824 */ /* 0x000fe200078e0215 */
[----:B------:R-:W-:Y:S01]  /*2dc0*/  IADD3 R74, P2, R74, R20, RZ ;  /* 0x000000144a4a7210 */ /* 0x000fe20007f5e0ff */
[----:B------:R-:W-:Y:S01]  /*2dd0*/  IMAD.MOV.U32 R24, RZ, RZ, R5 ;  /* 0x000000ffff187224 */ /* 0x000fe200078e0005 */
[----:B------:R-:W-:Y:S01]  /*2de0*/  ISETP.GT.AND P3, PT, R3, 0x8, P3 ;  /* 0x000000080300780c */ /* 0x000fe20001f64270 */
[----:B------:R-:W-:Y:S02]  /*2df0*/  FMUL R12, R12, R57 ;  /* 0x000000390c0c7220 */ /* 0x000fe40000400000 */
[----:B------:R-:W-:Y:S01]  /*2e00*/  IMAD.X R13, R71, 0x1, R13, P2 ;  /* 0x00000001470d7824 */ /* 0x000fe200010e060d */
[----:B------:R-:W-:Y:S01]  /*2e10*/  LEA R14, P2, R74, R80, 0x2 ;  /* 0x000000504a0e7211 */ /* 0x000fe200078410ff */
[----:B------:R-:W-:-:S03]  /*2e20*/  FFMA R25, R25, R56, R12 ;  /* 0x0000003819197223 */ /* 0x000fc6000000000c */
[----:B------:R-:W-:Y:S02]  /*2e30*/  LEA.HI.X R15, R74, R81, R13, 0x2, P2 ;  /* 0x000000514a0f7211 */ /* 0x000fe400010f140d */
[----:B------:R-:W-:-:S05]  /*2e40*/  F2FP.TF32.F32.PACK_B R25, R25 ;  /* 0x00000019ff19723e */ /* 0x000fca00024050ff */
[----:B------:R2:W-:Y:S04]  /*2e50*/  @P1 STG.E desc[UR40][R8.64+0x4], R25 ;  /* 0x0000041908001986 */ /* 0x0005e8000c101928 */
[----:B------:R-:W3:Y:S01]  /*2e60*/  @P3 LDG.E.LTC128B R24, desc[UR40][R14.64] ;  /* 0x000000280e183981 */ /* 0x000ee2000c1e1920 */
[----:B------:R-:W-:Y:S01]  /*2e70*/  IADD3 R20, P1, R10, R20, RZ ;  /* 0x000000140a147210 */ /* 0x000fe20007f3e0ff */
[----:B------:R-:W-:Y:S01]  /*2e80*/  BSSY B1, `(.L_x_36) ;  /* 0x0000011000017945 */ /* 0x000fe20003800000 */
[----:B------:R-:W-:-:S03]  /*2e90*/  ISETP.GT.AND P0, PT, R3, 0x8, P0 ;  /* 0x000000080300780c */ /* 0x000fc60000704270 */
[----:B------:R-:W-:Y:S01]  /*2ea0*/  IMAD.X R21, R11, 0x1, R71, P1 ;  /* 0x000000010b157824 */ /* 0x000fe200008e0647 */
[C---:B------:R-:W-:Y:S02]  /*2eb0*/  SHF.L.U64.HI R11, R58.reuse, 0x2, R59 ;  /* 0x000000023a0b7819 */ /* 0x040fe4000001023b */
[----:B------:R-:W-:Y:S01]  /*2ec0*/  LEA R12, P1, R58, R8, 0x2 ;  /* 0x000000083a0c7211 */ /* 0x000fe200078210ff */
[----:B------:R-:W-:-:S04]  /*2ed0*/  IMAD.WIDE.U32 R20, R67, R76, R20 ;  /* 0x0000004c43147225 */ /* 0x000fc800078e0014 */
[----:B------:R-:W-:Y:S01]  /*2ee0*/  IMAD.X R13, R11, 0x1, R9, P1 ;  /* 0x000000010b0d7824 */ /* 0x000fe200008e0609 */
[----:B---3--:R-:W-:-:S05]  /*2ef0*/  LOP3.LUT R10, R24, 0xffffe000, RZ, 0xc0, !PT ;  /* 0xffffe000180a7812 */ /* 0x008fca00078ec0ff */
[----:B------:R-:W-:Y:S01]  /*2f00*/  FMUL R5, R10, R57 ;  /* 0x000000390a057220 */ /* 0x000fe20000400000 */
[----:B------:R-:W-:-:S03]  /*2f10*/  LEA R10, P2, R20, R80, 0x2 ;  /* 0x00000050140a7211 */ /* 0x000fc600078410ff */
[----:B------:R-:W-:Y:S01]  /*2f20*/  FFMA R67, R26, R56, R5 ;  /* 0x000000381a437223 */ /* 0x000fe20000000005 */
[----:B------:R-:W-:-:S04]  /*2f30*/  IMAD.IADD R5, R73, 0x1, R21 ;  /* 0x0000000149057824 */ /* 0x000fc800078e0215 */
[----:B------:R-:W-:Y:S02]  /*2f40*/  F2FP.TF32.F32.PACK_B R67, R67 ;  /* 0x00000043ff43723e */ /* 0x000fe400024050ff */
[----:B------:R-:W-:-:S03]  /*2f50*/  LEA.HI.X R11, R20, R81, R5, 0x2, P2 ;  /* 0x00000051140b7211 */ /* 0x000fc600010f1405 */
[----:B------:R2:W-:Y:S01]  /*2f60*/  @P3 STG.E desc[UR40][R12.64], R67 ;  /* 0x000000430c003986 */ /* 0x0005e2000c101928 */
[----:B------:R-:W-:Y:S05]  /*2f70*/  @!P0 BRA `(.L_x_37) ;  /* 0x0000000000048947 */ /* 0x000fea0003800000 */
[----:B------:R3:W5:Y:S02]  /*2f80*/  LDG.E.LTC128B R24, desc[UR40][R10.64+0x4] ;  /* 0x000004280a187981 */ /* 0x000764000c1e1920 */
.L_x_37:
[----:B------:R-:W-:Y:S05]  /*2f90*/  BSYNC B1 ;  /* 0x0000000000017941 */ /* 0x000fea0003800000 */
.L_x_36:
[----:B-----5:R-:W-:Y:S01]  /*2fa0*/  LOP3.LUT R14, R24, 0xffffe000, RZ, 0xc0, !PT ;  /* 0xffffe000180e7812 */ /* 0x020fe200078ec0ff */
[----:B------:R-:W-:Y:S01]  /*2fb0*/  BSSY B1, `(.L_x_38) ;  /* 0x0000009000017945 */ /* 0x000fe20003800000 */
[----:B------:R-:W-:-:S03]  /*2fc0*/  ISETP.GT.AND P1, PT, R4, 0x8, PT ;  /* 0x000000080400780c */ /* 0x000fc60003f24270 */
[----:B------:R-:W-:Y:S01]  /*2fd0*/  FMUL R14, R14, R57 ;  /* 0x000000390e0e7220 */ /* 0x000fe20000400000 */
[----:B------:R-:W-:-:S03]  /*2fe0*/  ISETP.GT.AND P2, PT, R3, RZ, P1 ;  /* 0x000000ff0300720c */ /* 0x000fc60000f44270 */
[----:B------:R-:W-:-:S05]  /*2ff0*/  FFMA R27, R27, R56, R14 ;  /* 0x000000381b1b7223 */ /* 0x000fca000000000e */
[----:B------:R-:W-:-:S05]  /*3000*/  F2FP.TF32.F32.PACK_B R27, R27 ;  /* 0x0000001bff1b723e */ /* 0x000fca00024050ff */
[----:B------:R4:W-:Y:S01]  /*3010*/  @P0 STG.E desc[UR40][R12.64+0x4], R27 ;  /* 0x0000041b0c000986 */ /* 0x0009e2000c101928 */
[----:B------:R-:W-:Y:S05]  /*3020*/  @!P2 BRA `(.L_x_39) ;  /* 0x000000000004a947 */ /* 0x000fea0003800000 */
[----:B------:R0:W5:Y:S02]  /*3030*/  LDG.E.LTC128B R24, desc[UR40][R6.64+0x20] ;  /* 0x0000202806187981 */ /* 0x000164000c1e1920 */
.L_x_39:
[----:B------:R-:W-:Y:S05]  /*3040*/  BSYNC B1 ;  /* 0x0000000000017941 */ /* 0x000fea0003800000 */
.L_x_38:
        /* <DEDUP_REMOVED lines=10> */
.L_x_41:
[----:B------:R-:W-:Y:S05]  /*30f0*/  BSYNC B1 ;  /* 0x0000000000017941 */ /* 0x000fea0003800000 */
.L_x_40:
[----:B-----5:R-:W-:Y:S01]  /*3100*/  LOP3.LUT R14, R24, 0xffffe000, RZ, 0xc0, !PT ;  /* 0xffffe000180e7812 */ /* 0x020fe200078ec0ff */
[----:B------:R-:W-:Y:S01]  /*3110*/  BSSY B1, `(.L_x_42) ;  /* 0x0000008000017945 */ /* 0x000fe20003800000 */
[----:B------:R-:W-:-:S03]  /*3120*/  ISETP.GT.AND P1, PT, R3, 0x8, P1 ;  /* 0x000000080300780c */ /* 0x000fc60000f24270 */
[----:B------:R-:W-:-:S04]  /*3130*/  FMUL R14, R14, R57 ;  /* 0x000000390e0e7220 */ /* 0x000fc80000400000 */
[----:B------:R-:W-:-:S05]  /*3140*/  FFMA R29, R29, R56, R14 ;  /* 0x000000381d1d7223 */ /* 0x000fca000000000e */
[----:B------:R-:W-:-:S05]  /*3150*/  F2FP.TF32.F32.PACK_B R29, R29 ;  /* 0x0000001dff1d723e */ /* 0x000fca00024050ff */
[----:B------:R0:W-:Y:S01]  /*3160*/  @P3 STG.E desc[UR40][R8.64+0x24], R29 ;  /* 0x0000241d08003986 */ /* 0x0001e2000c101928 */
[----:B------:R-:W-:Y:S05]  /*3170*/  @!P1 BRA `(.L_x_43) ;  /* 0x0000000000049947 */ /* 0x000fea0003800000 */
[----:B------:R0:W5:Y:S02]  /*3180*/  LDG.E.LTC128B R24, desc[UR40][R10.64+0x20] ;  /* 0x000020280a187981 */ /* 0x000164000c1e1920 */
.L_x_43:
[----:B------:R-:W-:Y:S05]  /*3190*/  BSYNC B1 ;  /* 0x0000000000017941 */ /* 0x000fea0003800000 */
.L_x_42:
[----:B-----5:R-:W-:Y:S01]  /*31a0*/  LOP3.LUT R14, R24, 0xffffe000, RZ, 0xc0, !PT ;  /* 0xffffe000180e7812 */ /* 0x020fe200078ec0ff */
[----:B------:R-:W-:Y:S01]  /*31b0*/  BSSY B1, `(.L_x_44) ;  /* 0x0000008000017945 */ /* 0x000fe20003800000 */
[----:B------:R-:W-:-:S03]  /*31c0*/  ISETP.GT.AND P0, PT, R3, 0x8, P0 ;  /* 0x000000080300780c */ /* 0x000fc60000704270 */
[----:B0-----:R-:W-:-:S04]  /*31d0*/  FMUL R5, R14, R57 ;  /* 0x000000390e057220 */ /* 0x001fc80000400000 */
[----:B------:R-:W-:-:S05]  /*31e0*/  FFMA R5, R30, R56, R5 ;  /* 0x000000381e057223 */ /* 0x000fca0000000005 */
[----:B------:R-:W-:-:S05]  /*31f0*/  F2FP.TF32.F32.PACK_B R5, R5 ;  /* 0x00000005ff05723e */ /* 0x000fca00024050ff */
[----:B------:R0:W-:Y:S01]  /*3200*/  @P1 STG.E desc[UR40][R12.64+0x20], R5 ;  /* 0x000020050c001986 */ /* 0x0001e2000c101928 */
[----:B------:R-:W-:Y:S05]  /*3210*/  @!P0 BRA `(.L_x_45) ;  /* 0x0000000000048947 */ /* 0x000fea0003800000 */
[----:B------:R0:W5:Y:S02]  /*3220*/  LDG.E.LTC128B R24, desc[UR40][R10.64+0x24] ;  /* 0x000024280a187981 */ /* 0x000164000c1e1920 */
.L_x_45:
[----:B------:R-:W-:Y:S05]  /*3230*/  BSYNC B1 ;  /* 0x0000000000017941 */ /* 0x000fea0003800000 */
.L_x_44:
        /* <DEDUP_REMOVED lines=10> */
.L_x_47:
[----:B------:R-:W-:Y:S05]  /*32e0*/  BSYNC B1 ;  /* 0x0000000000017941 */ /* 0x000fea0003800000 */
.L_x_46:
[----:B-----5:R-:W-:Y:S01]  /*32f0*/  LOP3.LUT R14, R24, 0xffffe000, RZ, 0xc0, !PT ;  /* 0xffffe000180e7812 */ /* 0x020fe200078ec0ff */
[----:B------:R-:W-:Y:S01]  /*3300*/  BSSY B1, `(.L_x_48) ;  /* 0x0000009000017945 */ /* 0x000fe20003800000 */
[----:B------:R-:W-:-:S03]  /*3310*/  ISETP.GT.AND P0, PT, R4, 0x11, PT ;  /* 0x000000110400780c */ /* 0x000fc60003f04270 */
[----:B0-----:R-:W-:Y:S01]  /*3320*/  FMUL R5, R14, R57 ;  /* 0x000000390e057220 */ /* 0x001fe20000400000 */
[----:B------:R-:W-:-:S03]  /*3330*/  ISETP.GT.AND P3, PT, R3, RZ, P0 ;  /* 0x000000ff0300720c */ /* 0x000fc60000764270 */
[----:B------:R-:W-:-:S05]  /*3340*/  FFMA R5, R32, R56, R5 ;  /* 0x0000003820057223 */ /* 0x000fca0000000005 */
[----:B------:R-:W-:-:S05]  /*3350*/  F2FP.TF32.F32.PACK_B R5, R5 ;  /* 0x00000005ff05723e */ /* 0x000fca00024050ff */
[----:B------:R0:W-:Y:S01]  /*3360*/  @P2 STG.E desc[UR40][R8.64+0x40], R5 ;  /* 0x0000400508002986 */ /* 0x0001e2000c101928 */
[----:B------:R-:W-:Y:S05]  /*3370*/  @!P3 BRA `(.L_x_49) ;  /* 0x000000000004b947 */ /* 0x000fea0003800000 */
[----:B------:R0:W5:Y:S02]  /*3380*/  LDG.E.LTC128B R24, desc[UR40][R6.64+0x44] ;  /* 0x0000442806187981 */ /* 0x000164000c1e1920 */
.L_x_49:
[----:B------:R-:W-:Y:S05]  /*3390*/  BSYNC B1 ;  /* 0x0000000000017941 */ /* 0x000fea0003800000 */
.L_x_48:
        /* <DEDUP_REMOVED lines=9> */
.L_x_51:
[----:B------:R-:W-:Y:S05]  /*3430*/  BSYNC B1 ;  /* 0x0000000000017941 */ /* 0x000fea0003800000 */
.L_x_50:
        /* <DEDUP_REMOVED lines=9> */
.L_x_53:
[----:B------:R-:W-:Y:S05]  /*34d0*/  BSYNC B1 ;  /* 0x0000000000017941 */ /* 0x000fea0003800000 */
.L_x_52:
        /* <DEDUP_REMOVED lines=10> */
.L_x_55:
[----:B------:R-:W-:Y:S05]  /*3580*/  BSYNC B1 ;  /* 0x0000000000017941 */ /* 0x000fea0003800000 */
.L_x_54:
        /* <DEDUP_REMOVED lines=10> */
.L_x_57:
[----:B------:R-:W-:Y:S05]  /*3630*/  BSYNC B1 ;  /* 0x0000000000017941 */ /* 0x000fea0003800000 */
.L_x_56:
        /* <DEDUP_REMOVED lines=9> */
.L_x_59:
[----:B------:R-:W-:Y:S05]  /*36d0*/  BSYNC B1 ;  /* 0x0000000000017941 */ /* 0x000fea0003800000 */
.L_x_58:
        /* <DEDUP_REMOVED lines=9> */
.L_x_61:
[----:B------:R-:W-:Y:S05]  /*3770*/  BSYNC B1 ;  /* 0x0000000000017941 */ /* 0x000fea0003800000 */
.L_x_60:
        /* <DEDUP_REMOVED lines=10> */
.L_x_63:
[----:B------:R-:W-:Y:S05]  /*3820*/  BSYNC B1 ;  /* 0x0000000000017941 */ /* 0x000fea0003800000 */
.L_x_62:
        /* <DEDUP_REMOVED lines=10> */
.L_x_65:
[----:B------:R-:W-:Y:S05]  /*38d0*/  BSYNC B1 ;  /* 0x0000000000017941 */ /* 0x000fea0003800000 */
.L_x_64:
        /* <DEDUP_REMOVED lines=9> */
.L_x_67:
[----:B------:R-:W-:Y:S05]  /*3970*/  BSYNC B1 ;  /* 0x0000000000017941 */ /* 0x000fea0003800000 */
.L_x_66:
        /* <DEDUP_REMOVED lines=9> */
.L_x_69:
[----:B------:R-:W-:Y:S05]  /*3a10*/  BSYNC B1 ;  /* 0x0000000000017941 */ /* 0x000fea0003800000 */
.L_x_68:
        /* <DEDUP_REMOVED lines=10> */
.L_x_71:
[----:B------:R-:W-:Y:S05]  /*3ac0*/  BSYNC B1 ;  /* 0x0000000000017941 */ /* 0x000fea0003800000 */
.L_x_70:
        /* <DEDUP_REMOVED lines=10> */
.L_x_73:
[----:B------:R-:W-:Y:S05]  /*3b70*/  BSYNC B1 ;  /* 0x0000000000017941 */ /* 0x000fea0003800000 */
.L_x_72:
        /* <DEDUP_REMOVED lines=9> */
.L_x_75:
[----:B------:R-:W-:Y:S05]  /*3c10*/  BSYNC B1 ;  /* 0x0000000000017941 */ /* 0x000fea0003800000 */
.L_x_74:
        /* <DEDUP_REMOVED lines=9> */
.L_x_77:
[----:B------:R-:W-:Y:S05]  /*3cb0*/  BSYNC B1 ;  /* 0x0000000000017941 */ /* 0x000fea0003800000 */
.L_x_76:
        /* <DEDUP_REMOVED lines=10> */
.L_x_79:
[----:B------:R-:W-:Y:S05]  /*3d60*/  BSYNC B1 ;  /* 0x0000000000017941 */ /* 0x000fea0003800000 */
.L_x_78:
        /* <DEDUP_REMOVED lines=10> */
.L_x_81:
[----:B------:R-:W-:Y:S05]  /*3e10*/  BSYNC B1 ;  /* 0x0000000000017941 */ /* 0x000fea0003800000 */
.L_x_80:
        /* <DEDUP_REMOVED lines=9> */
.L_x_83:
[----:B------:R-:W-:Y:S05]  /*3eb0*/  BSYNC B1 ;  /* 0x0000000000017941 */ /* 0x000fea0003800000 */
.L_x_82:
        /* <DEDUP_REMOVED lines=9> */
.L_x_85:
[----:B------:R-:W-:Y:S05]  /*3f50*/  BSYNC B1 ;  /* 0x0000000000017941 */ /* 0x000fea0003800000 */
.L_x_84:
        /* <DEDUP_REMOVED lines=10> */
.L_x_87:
[----:B------:R-:W-:Y:S05]  /*4000*/  BSYNC B1 ;  /* 0x0000000000017941 */ /* 0x000fea0003800000 */
.L_x_86:
[----:B-----5:R-:W-:Y:S01]  /*4010*/  LOP3.LUT R14, R24, 0xffffe000, RZ, 0xc0, !PT ;  /* 0xffffe000180e7812 */ /* 0x020fe200078ec0ff */
[----:B------:R-:W-:Y:S01]  /*4020*/  BSSY B1, `(.L_x_88) ;  /* 0x000000b000017945 */ /* 0x000fe20003800000 */
[----:B------:R-:W-:Y:S01]  /*4030*/  ISETP.GT.AND P0, PT, R4, 0x39, PT ;  /* 0x000000390400780c */ /* 0x000fe20003f04270 */
[----:B------:R-:W-:Y:S02]  /*4040*/  @P2 IMAD.MOV.U32 R4, RZ, RZ, R8 ;  /* 0x000000ffff042224 */ /* 0x000fe400078e0008 */
[----:B0-----:R-:W-:Y:S01]  /*4050*/  FMUL R5, R14, R57 ;  /* 0x000000390e057220 */ /* 0x001fe20000400000 */
[----:B------:R-:W-:-:S03]  /*4060*/  ISETP.GT.AND P3, PT, R3, RZ, P0 ;  /* 0x000000ff0300720c */ /* 0x000fc60000764270 */
[----:B------:R-:W-:Y:S01]  /*4070*/  FFMA R15, R52, R56, R5 ;  /* 0x00000038340f7223 */ /* 0x000fe20000000005 */
[----:B------:R-:W-:-:S04]  /*4080*/  @P2 IMAD.MOV.U32 R5, RZ, RZ, R9 ;  /* 0x000000ffff052224 */ /* 0x000fc800078e0009 */
[----:B------:R-:W-:-:S05]  /*4090*/  F2FP.TF32.F32.PACK_B R15, R15 ;  /* 0x0000000fff0f723e */ /* 0x000fca00024050ff */
[----:B------:R0:W-:Y:S01]  /*40a0*/  @P2 STG.E desc[UR40][R4.64+0xe0], R15 ;  /* 0x0000e00f04002986 */ /* 0x0001e2000c101928 */
[----:B------:R-:W-:Y:S05]  /*40b0*/  @!P3 BRA `(.L_x_89) ;  /* 0x000000000004b947 */ /* 0x000fea0003800000 */
[----:B------:R0:W5:Y:S02]  /*40c0*/  LDG.E.LTC128B R24, desc[UR40][R6.64+0xe4] ;  /* 0x0000e42806187981 */ /* 0x000164000c1e1920 */
.L_x_89:
[----:B------:R-:W-:Y:S05]  /*40d0*/  BSYNC B1 ;  /* 0x0000000000017941 */ /* 0x000fea0003800000 */
.L_x_88:
[----:B0----5:R-:W-:Y:S01]  /*40e0*/  LOP3.LUT R4, R24, 0xffffe000, RZ, 0xc0, !PT ;  /* 0xffffe00018047812 */ /* 0x021fe200078ec0ff */
        /* <DEDUP_REMOVED lines=8> */
.L_x_91:
[----:B------:R-:W-:Y:S05]  /*4170*/  BSYNC B1 ;  /* 0x0000000000017941 */ /* 0x000fea0003800000 */
.L_x_90:
[----:B-----5:R-:W-:Y:S01]  /*4180*/  LOP3.LUT R4, R24, 0xffffe000, RZ, 0xc0, !PT ;  /* 0xffffe00018047812 */ /* 0x020fe200078ec0ff */
[----:B------:R-:W-:Y:S01]  /*4190*/  BSSY B1, `(.L_x_92) ;  /* 0x000000a000017945 */ /* 0x000fe20003800000 */
[----:B------:R-:W-:-:S03]  /*41a0*/  ISETP.GT.AND P0, PT, R3, 0x8, P0 ;  /* 0x000000080300780c */ /* 0x000fc60000704270 */
[----:B------:R-:W-:Y:S01]  /*41b0*/  FMUL R5, R4, R57 ;  /* 0x0000003904057220 */ /* 0x000fe20000400000 */
[----:B------:R-:W-:-:S03]  /*41c0*/  @P1 IMAD.MOV.U32 R4, RZ, RZ, R12 ;  /* 0x000000ffff041224 */ /* 0x000fc600078e000c */
[----:B-1----:R-:W-:Y:S01]  /*41d0*/  FFMA R7, R54, R56, R5 ;  /* 0x0000003836077223 */ /* 0x002fe20000000005 */
[----:B------:R-:W-:-:S04]  /*41e0*/  @P1 IMAD.MOV.U32 R5, RZ, RZ, R13 ;  /* 0x000000ffff051224 */ /* 0x000fc800078e000d */
[----:B------:R-:W-:-:S05]  /*41f0*/  F2FP.TF32.F32.PACK_B R7, R7 ;  /* 0x00000007ff07723e */ /* 0x000fca00024050ff */
[----:B------:R1:W-:Y:S01]  /*4200*/  @P1 STG.E desc[UR40][R4.64+0xe0], R7 ;  /* 0x0000e00704001986 */ /* 0x0003e2000c101928 */
[----:B------:R-:W-:Y:S05]  /*4210*/  @!P0 BRA `(.L_x_93) ;  /* 0x0000000000048947 */ /* 0x000fea0003800000 */
[----:B------:R0:W5:Y:S02]  /*4220*/  LDG.E.LTC128B R24, desc[UR40][R10.64+0xe4] ;  /* 0x0000e4280a187981 */ /* 0x000164000c1e1920 */
.L_x_93:
[----:B------:R-:W-:Y:S05]  /*4230*/  BSYNC B1 ;  /* 0x0000000000017941 */ /* 0x000fea0003800000 */
.L_x_92:
[----:B------:R-:W-:Y:S05]  /*4240*/  @!P0 BRA `(.L_x_94) ;  /* 0x0000000800908947 */ /* 0x000fea0003800000 */
[----:B-----5:R-:W-:-:S05]  /*4250*/  LOP3.LUT R24, R24, 0xffffe000, RZ, 0xc0, !PT ;  /* 0xffffe00018187812 */ /* 0x020fca00078ec0ff */
[----:B------:R-:W-:-:S04]  /*4260*/  FMUL R24, R24, R57 ;  /* 0x0000003918187220 */ /* 0x000fc80000400000 */
[----:B------:R-:W-:-:S05]  /*4270*/  FFMA R55, R55, R56, R24 ;  /* 0x0000003837377223 */ /* 0x000fca0000000018 */
[----:B------:R-:W-:-:S05]  /*4280*/  F2FP.TF32.F32.PACK_B R55, R55 ;  /* 0x00000037ff37723e */ /* 0x000fca00024050ff */
[----:B------:R0:W-:Y:S01]  /*4290*/  STG.E desc[UR40][R12.64+0xe4], R55 ;  /* 0x0000e4370c007986 */ /* 0x0001e2000c101928 */
[----:B------:R-:W-:Y:S05]  /*42a0*/  BRA `(.L_x_94) ;  /* 0x0000000800787947 */ /* 0x000fea0003800000 */
.L_x_33:
[----:B------:R-:W-:Y:S01]  /*42b0*/  ISETP.GT.AND P4, PT, R4, 0x1, PT ;  /* 0x000000010400780c */ /* 0x000fe20003f84270 */
[----:B------:R-:W-:Y:S01]  /*42c0*/  ULDC.64 UR4, c[0x0][0x5c0] ;  /* 0x0001700000047ab9 */ /* 0x000fe20000000a00 */
[-C--:B------:R-:W-:Y:S01]  /*42d0*/  FMUL R5, R24, R56.reuse ;  /* 0x0000003818057220 */ /* 0x080fe20000400000 */
[----:B------:R-:W-:Y:S01]  /*42e0*/  LEA R6, P1, R72, UR4, 0x2 ;  /* 0x0000000448067c11 */ /* 0x000fe2000f8210ff */
[-C--:B------:R-:W-:Y:S01]  /*42f0*/  FMUL R25, R25, R56.reuse ;  /* 0x0000003819197220 */ /* 0x080fe20000400000 */
[C---:B------:R-:W-:Y:S01]  /*4300*/  ISETP.GT.AND P0, PT, R3.reuse, RZ, P4 ;  /* 0x000000ff0300720c */ /* 0x040fe20002704270 */
[-C--:B------:R-:W-:Y:S01]  /*4310*/  FMUL R11, R26, R56.reuse ;  /* 0x000000381a0b7220 */ /* 0x080fe20000400000 */
[----:B------:R-:W-:Y:S01]  /*4320*/  ISETP.GT.AND P3, PT, R3, 0x8, P3 ;  /* 0x000000080300780c */ /* 0x000fe20001f64270 */
[-C--:B------:R-:W-:Y:S01]  /*4330*/  FMUL R27, R27, R56.reuse ;  /* 0x000000381b1b7220 */ /* 0x080fe20000400000 */
[----:B------:R-:W-:Y:S01]  /*4340*/  LEA.HI.X R7, R72, UR5, R83, 0x2, P1 ;  /* 0x0000000548077c11 */ /* 0x000fe200088f1453 */
[-C--:B------:R-:W-:Y:S01]  /*4350*/  FMUL R29, R29, R56.reuse ;  /* 0x000000381d1d7220 */ /* 0x080fe20000400000 */
[----:B------:R-:W-:Y:S01]  /*4360*/  F2FP.TF32.F32.PACK_B R5, R5 ;  /* 0x00000005ff05723e */ /* 0x000fe200024050ff */
[-C--:B------:R-:W-:Y:S01]  /*4370*/  FMUL R31, R31, R56.reuse ;  /* 0x000000381f1f7220 */ /* 0x080fe20000400000 */
[C---:B------:R-:W-:Y:S01]  /*4380*/  SHF.L.U64.HI R9, R58.reuse, 0x2, R59 ;  /* 0x000000023a097819 */ /* 0x040fe2000001023b */
[----:B------:R-:W-:Y:S01]  /*4390*/  FMUL R33, R33, R56 ;  /* 0x0000003821217220 */ /* 0x000fe20000400000 */
[----:B------:R-:W-:Y:S01]  /*43a0*/  LEA R8, P1, R58, R6, 0x2 ;  /* 0x000000063a087211 */ /* 0x000fe200078210ff */
[----:B------:R0:W-:Y:S01]  /*43b0*/  @P2 STG.E desc[UR40][R6.64], R5 ;  /* 0x0000000506002986 */ /* 0x0001e2000c101928 */
[----:B------:R-:W-:Y:S01]  /*43c0*/  F2FP.TF32.F32.PACK_B R25, R25 ;  /* 0x00000019ff19723e */ /* 0x000fe200024050ff */
[-C--:B------:R-:W-:Y:S01]  /*43d0*/  FMUL R13, R34, R56.reuse ;  /* 0x00000038220d7220 */ /* 0x080fe20000400000 */
[----:B------:R-:W-:Y:S01]  /*43e0*/  F2FP.TF32.F32.PACK_B R11, R11 ;  /* 0x0000000bff0b723e */ /* 0x000fe200024050ff */
[----:B------:R-:W-:Y:S01]  /*43f0*/  IMAD.X R9, R9, 0x1, R7, P1 ;  /* 0x0000000109097824 */ /* 0x000fe200008e0607 */
[C---:B------:R-:W-:Y:S01]  /*4400*/  ISETP.GT.AND P2, PT, R4.reuse, 0x8, PT ;  /* 0x000000080400780c */ /* 0x040fe20003f44270 */
[----:B------:R-:W-:Y:S01]  /*4410*/  @P0 STG.E desc[UR40][R6.64+0x4], R25 ;  /* 0x0000041906000986 */ /* 0x000fe2000c101928 */
[----:B------:R-:W-:Y:S01]  /*4420*/  ISETP.GT.AND P0, PT, R4, 0x9, PT ;  /* 0x000000090400780c */ /* 0x000fe20003f04270 */
[-C--:B------:R-:W-:Y:S01]  /*4430*/  FMUL R35, R35, R56.reuse ;  /* 0x0000003823237220 */ /* 0x080fe20000400000 */
[C---:B------:R-:W-:Y:S01]  /*4440*/  ISETP.GT.AND P4, PT, R3.reuse, 0x8, P4 ;  /* 0x000000080300780c */ /* 0x040fe20002784270 */
[----:B------:R1:W-:Y:S01]  /*4450*/  @P3 STG.E desc[UR40][R8.64], R11 ;  /* 0x0000000b08003986 */ /* 0x0003e2000c101928 */
[C---:B------:R-:W-:Y:S01]  /*4460*/  ISETP.GT.AND P1, PT, R3.reuse, RZ, P2 ;  /* 0x000000ff0300720c */ /* 0x040fe20001724270 */
[-C--:B0-----:R-:W-:Y:S01]  /*4470*/  FMUL R5, R28, R56.reuse ;  /* 0x000000381c057220 */ /* 0x081fe20000400000 */
[----:B------:R-:W-:Y:S01]  /*4480*/  ISETP.GT.AND P3, PT, R3, RZ, P0 ;  /* 0x000000ff0300720c */ /* 0x000fe20000764270 */
[-C--:B------:R-:W-:Y:S01]  /*4490*/  FMUL R37, R37, R56.reuse ;  /* 0x0000003825257220 */ /* 0x080fe20000400000 */
[----:B------:R-:W-:Y:S01]  /*44a0*/  F2FP.TF32.F32.PACK_B R27, R27 ;  /* 0x0000001bff1b723e */ /* 0x000fe200024050ff */
[-C--:B------:R-:W-:Y:S01]  /*44b0*/  FMUL R39, R39, R56.reuse ;  /* 0x0000003827277220 */ /* 0x080fe20000400000 */
[----:B------:R-:W-:Y:S01]  /*44c0*/  F2FP.TF32.F32.PACK_B R5, R5 ;  /* 0x00000005ff05723e */ /* 0x000fe200024050ff */
[-C--:B------:R-:W-:Y:S01]  /*44d0*/  FMUL R41, R41, R56.reuse ;  /* 0x0000003829297220 */ /* 0x080fe20000400000 */
[----:B------:R-:W-:Y:S01]  /*44e0*/  ISETP.GT.AND P2, PT, R3, 0x8, P2 ;  /* 0x000000080300780c */ /* 0x000fe20001744270 */
[-C--:B------:R-:W-:Y:S01]  /*44f0*/  FMUL R43, R43, R56.reuse ;  /* 0x000000382b2b7220 */ /* 0x080fe20000400000 */
[----:B------:R-:W-:Y:S01]  /*4500*/  F2FP.TF32.F32.PACK_B R29, R29 ;  /* 0x0000001dff1d723e */ /* 0x000fe200024050ff */
[----:B------:R-:W-:Y:S01]  /*4510*/  @P4 STG.E desc[UR40][R8.64+0x4], R27 ;  /* 0x0000041b08004986 */ /* 0x000fe2000c101928 */
[-C--:B-1----:R-:W-:Y:S01]  /*4520*/  FMUL R11, R30, R56.reuse ;  /* 0x000000381e0b7220 */ /* 0x082fe20000400000 */
[----:B------:R-:W-:Y:S01]  /*4530*/  ISETP.GT.AND P0, PT, R3, 0x8, P0 ;  /* 0x000000080300780c */ /* 0x000fe20000704270 */
[-C--:B------:R-:W-:Y:S01]  /*4540*/  FMUL R45, R45, R56.reuse ;  /* 0x000000382d2d7220 */ /* 0x080fe20000400000 */
[----:B------:R0:W-:Y:S01]  /*4550*/  @P1 STG.E desc[UR40][R6.64+0x20], R5 ;  /* 0x0000200506001986 */ /* 0x0001e2000c101928 */
[C---:B------:R-:W-:Y:S01]  /*4560*/  ISETP.GT.AND P4, PT, R4.reuse, 0x11, PT ;  /* 0x000000110400780c */ /* 0x040fe20003f84270 */
[-C--:B------:R-:W-:Y:S01]  /*4570*/  FMUL R47, R47, R56.reuse ;  /* 0x000000382f2f7220 */ /* 0x080fe20000400000 */
[----:B------:R-:W-:Y:S01]  /*4580*/  F2FP.TF32.F32.PACK_B R11, R11 ;  /* 0x0000000bff0b723e */ /* 0x000fe200024050ff */
[----:B------:R-:W-:Y:S01]  /*4590*/  @P3 STG.E desc[UR40][R6.64+0x24], R29 ;  /* 0x0000241d06003986 */ /* 0x000fe2000c101928 */
[----:B------:R-:W-:Y:S01]  /*45a0*/  ISETP.GT.AND P3, PT, R4, 0x10, PT ;  /* 0x000000100400780c */ /* 0x000fe20003f64270 */
[-C--:B------:R-:W-:Y:S01]  /*45b0*/  FMUL R49, R49, R56.reuse ;  /* 0x0000003831317220 */ /* 0x080fe20000400000 */
[----:B------:R-:W-:Y:S01]  /*45c0*/  F2FP.TF32.F32.PACK_B R31, R31 ;  /* 0x0000001fff1f723e */ /* 0x000fe200024050ff */
[----:B------:R1:W-:Y:S01]  /*45d0*/  @P2 STG.E desc[UR40][R8.64+0x20], R11 ;  /* 0x0000200b08002986 */ /* 0x0003e2000c101928 */
[C---:B------:R-:W-:Y:S01]  /*45e0*/  ISETP.GT.AND P1, PT, R3.reuse, RZ, P3 ;  /* 0x000000ff0300720c */ /* 0x040fe20001f24270 */
[-C--:B------:R-:W-:Y:S01]  /*45f0*/  FMUL R15, R50, R56.reuse ;  /* 0x00000038320f7220 */ /* 0x080fe20000400000 */
[C---:B------:R-:W-:Y:S01]  /*4600*/  ISETP.GT.AND P2, PT, R3.reuse, RZ, P4 ;  /* 0x000000ff0300720c */ /* 0x040fe20002744270 */
[-C--:B0-----:R-:W-:Y:S01]  /*4610*/  FMUL R5, R32, R56.reuse ;  /* 0x0000003820057220 */ /* 0x081fe20000400000 */
[----:B------:R-:W-:Y:S01]  /*4620*/  ISETP.GT.AND P3, PT, R3, 0x8, P3 ;  /* 0x000000080300780c */ /* 0x000fe20001f64270 */
[----:B------:R-:W-:Y:S01]  /*4630*/  @P0 STG.E desc[UR40][R8.64+0x24], R31 ;  /* 0x0000241f08000986 */ /* 0x000fe2000c101928 */
[----:B------:R-:W-:Y:S01]  /*4640*/  F2FP.TF32.F32.PACK_B R33, R33 ;  /* 0x00000021ff21723e */ /* 0x000fe200024050ff */
[-C--:B------:R-:W-:Y:S01]  /*4650*/  FMUL R51, R51, R56.reuse ;  /* 0x0000003833337220 */ /* 0x080fe20000400000 */
[----:B------:R-:W-:Y:S01]  /*4660*/  F2FP.TF32.F32.PACK_B R5, R5 ;  /* 0x00000005ff05723e */ /* 0x000fe200024050ff */
[-C--:B------:R-:W-:Y:S01]  /*4670*/  FMUL R53, R53, R56.reuse ;  /* 0x0000003835357220 */ /* 0x080fe20000400000 */
[----:B------:R-:W-:Y:S01]  /*4680*/  F2FP.TF32.F32.PACK_B R13, R13 ;  /* 0x0000000dff0d723e */ /* 0x000fe200024050ff */
[-C--:B-1----:R-:W-:Y:S01]  /*4690*/  FMUL R11, R38, R56.reuse ;  /* 0x00000038260b7220 */ /* 0x082fe20000400000 */
[C---:B------:R-:W-:Y:S01]  /*46a0*/  ISETP.GT.AND P0, PT, R4.reuse, 0x19, PT ;  /* 0x000000190400780c */ /* 0x040fe20003f04270 */
[----:B------:R0:W-:Y:S01]  /*46b0*/  @P1 STG.E desc[UR40][R6.64+0x40], R5 ;  /* 0x0000400506001986 */ /* 0x0001e2000c101928 */
[----:B------:R-:W-:Y:S01]  /*46c0*/  ISETP.GT.AND P1, PT, R4, 0x18, PT ;  /* 0x000000180400780c */ /* 0x000fe20003f24270 */
[----:B------:R-:W-:Y:S01]  /*46d0*/  FMUL R55, R55, R56 ;  /* 0x0000003837377220 */ /* 0x000fe20000400000 */
[C---:B------:R-:W-:Y:S01]  /*46e0*/  ISETP.GT.AND P4, PT, R3.reuse, 0x8, P4 ;  /* 0x000000080300780c */ /* 0x040fe20002784270 */
[----:B------:R-:W-:Y:S01]  /*46f0*/  @P2 STG.E desc[UR40][R6.64+0x44], R33 ;  /* 0x0000442106002986 */ /* 0x000fe2000c101928 */
[----:B------:R-:W-:-:S02]  /*4700*/  ISETP.GT.AND P2, PT, R3, RZ, P1 ;  /* 0x000000ff0300720c */ /* 0x000fc40000f44270 */
[C---:B------:R-:W-:Y:S01]  /*4710*/  ISETP.GT.AND P1, PT, R3.reuse, 0x8, P1 ;  /* 0x000000080300780c */ /* 0x040fe20000f24270 */
[----:B------:R1:W-:Y:S01]  /*4720*/  @P3 STG.E desc[UR40][R8.64+0x40], R13 ;  /* 0x0000400d08003986 */ /* 0x0003e2000c101928 */
[----:B------:R-:W-:Y:S02]  /*4730*/  ISETP.GT.AND P3, PT, R3, RZ, P0 ;  /* 0x000000ff0300720c */ /* 0x000fe40000764270 */
[----:B------:R-:W-:Y:S01]  /*4740*/  F2FP.TF32.F32.PACK_B R35, R35 ;  /* 0x00000023ff23723e */ /* 0x000fe200024050ff */
[----:B0-----:R-:W-:Y:S01]  /*4750*/  FMUL R5, R36, R56 ;  /* 0x0000003824057220 */ /* 0x001fe20000400000 */
[----:B------:R-:W-:Y:S02]  /*4760*/  F2FP.TF32.F32.PACK_B R37, R37 ;  /* 0x00000025ff25723e */ /* 0x000fe400024050ff */
[----:B------:R-:W-:Y:S01]  /*4770*/  F2FP.TF32.F32.PACK_B R11, R11 ;  /* 0x0000000bff0b723e */ /* 0x000fe200024050ff */
[----:B------:R-:W-:Y:S01]  /*4780*/  @P4 STG.E desc[UR40][R8.64+0x44], R35 ;  /* 0x0000442308004986 */ /* 0x000fe2000c101928 */
[----:B------:R-:W-:-:S02]  /*4790*/  F2FP.TF32.F32.PACK_B R5, R5 ;  /* 0x00000005ff05723e */ /* 0x000fc400024050ff */
[----:B------:R-:W-:Y:S01]  /*47a0*/  F2FP.TF32.F32.PACK_B R39, R39 ;  /* 0x00000027ff27723e */ /* 0x000fe200024050ff */
[----:B-1----:R-:W-:Y:S01]  /*47b0*/  FMUL R13, R42, R56 ;  /* 0x000000382a0d7220 */ /* 0x002fe20000400000 */
[----:B------:R-:W-:Y:S01]  /*47c0*/  F2FP.TF32.F32.PACK_B R41, R41 ;  /* 0x00000029ff29723e */ /* 0x000fe200024050ff */
[----:B------:R0:W-:Y:S01]  /*47d0*/  @P2 STG.E desc[UR40][R6.64+0x60], R5 ;  /* 0x0000600506002986 */ /* 0x0001e2000c101928 */
[C---:B------:R-:W-:Y:S02]  /*47e0*/  ISETP.GT.AND P2, PT, R4.reuse, 0x20, PT ;  /* 0x000000200400780c */ /* 0x040fe40003f44270 */
[----:B------:R-:W-:Y:S01]  /*47f0*/  F2FP.TF32.F32.PACK_B R13, R13 ;  /* 0x0000000dff0d723e */ /* 0x000fe200024050ff */
[----:B------:R-:W-:Y:S01]  /*4800*/  @P3 STG.E desc[UR40][R6.64+0x64], R37 ;  /* 0x0000642506003986 */ /* 0x000fe2000c101928 */
[C---:B------:R-:W-:Y:S02]  /*4810*/  ISETP.GT.AND P3, PT, R3.reuse, 0x8, P0 ;  /* 0x000000080300780c */ /* 0x040fe40000764270 */
[----:B------:R-:W-:Y:S01]  /*4820*/  ISETP.GT.AND P0, PT, R4, 0x21, PT ;  /* 0x000000210400780c */ /* 0x000fe20003f04270 */
[----:B------:R1:W-:Y:S01]  /*4830*/  @P1 STG.E desc[UR40][R8.64+0x60], R11 ;  /* 0x0000600b08001986 */ /* 0x0003e2000c101928 */
[----:B------:R-:W-:-:S02]  /*4840*/  ISETP.GT.AND P4, PT, R3, RZ, P2 ;  /* 0x000000ff0300720c */ /* 0x000fc40001784270 */
[C---:B------:R-:W-:Y:S01]  /*4850*/  ISETP.GT.AND P1, PT, R3.reuse, RZ, P0 ;  /* 0x000000ff0300720c */ /* 0x040fe20000724270 */
[-C--:B0-----:R-:W-:Y:S01]  /*4860*/  FMUL R5, R40, R56.reuse ;  /* 0x0000003828057220 */ /* 0x081fe20000400000 */
[C---:B------:R-:W-:Y:S02]  /*4870*/  ISETP.GT.AND P2, PT, R3.reuse, 0x8, P2 ;  /* 0x000000080300780c */ /* 0x040fe40001744270 */
[----:B------:R-:W-:Y:S02]  /*4880*/  F2FP.TF32.F32.PACK_B R43, R43 ;  /* 0x0000002bff2b723e */ /* 0x000fe400024050ff */
[----:B------:R-:W-:Y:S01]  /*4890*/  F2FP.TF32.F32.PACK_B R5, R5 ;  /* 0x00000005ff05723e */ /* 0x000fe200024050ff */
[----:B------:R-:W-:Y:S01]  /*48a0*/  @P3 STG.E desc[UR40][R8.64+0x64], R39 ;  /* 0x0000642708003986 */ /* 0x000fe2000c101928 */
[----:B------:R-:W-:Y:S01]  /*48b0*/  ISETP.GT.AND P3, PT, R3, 0x8, P0 ;  /* 0x000000080300780c */ /* 0x000fe20000764270 */
[----:B-1----:R-:W-:Y:S01]  /*48c0*/  FMUL R11, R46, R56 ;  /* 0x000000382e0b7220 */ /* 0x002fe20000400000 */
[----:B------:R-:W-:Y:S01]  /*48d0*/  ISETP.GT.AND P0, PT, R4, 0x29, PT ;  /* 0x000000290400780c */ /* 0x000fe20003f04270 */
[----:B------:R0:W-:Y:S01]  /*48e0*/  @P4 STG.E desc[UR40][R6.64+0x80], R5 ;  /* 0x0000800506004986 */ /* 0x0001e2000c101928 */
[----:B------:R-:W-:-:S02]  /*48f0*/  F2FP.TF32.F32.PACK_B R45, R45 ;  /* 0x0000002dff2d723e */ /* 0x000fc400024050ff */
[----:B------:R-:W-:Y:S01]  /*4900*/  F2FP.TF32.F32.PACK_B R11, R11 ;  /* 0x0000000bff0b723e */ /* 0x000fe200024050ff */
[----:B------:R-:W-:Y:S01]  /*4910*/  @P1 STG.E desc[UR40][R6.64+0x84], R41 ;  /* 0x0000842906001986 */ /* 0x000fe2000c101928 */
[----:B------:R-:W-:Y:S02]  /*4920*/  ISETP.GT.AND P1, PT, R4, 0x28, PT ;  /* 0x000000280400780c */ /* 0x000fe40003f24270 */
[----:B------:R-:W-:Y:S01]  /*4930*/  F2FP.TF32.F32.PACK_B R47, R47 ;  /* 0x0000002fff2f723e */ /* 0x000fe200024050ff */
[----:B------:R1:W-:Y:S01]  /*4940*/  @P2 STG.E desc[UR40][R8.64+0x80], R13 ;  /* 0x0000800d08002986 */ /* 0x0003e2000c101928 */
[C---:B------:R-:W-:Y:S02]  /*4950*/  ISETP.GT.AND P4, PT, R3.reuse, RZ, P1 ;  /* 0x000000ff0300720c */ /* 0x040fe40000f84270 */
[C---:B------:R-:W-:Y:S01]  /*4960*/  ISETP.GT.AND P2, PT, R3.reuse, RZ, P0 ;  /* 0x000000ff0300720c */ /* 0x040fe20000744270 */
[----:B0-----:R-:W-:Y:S01]  /*4970*/  FMUL R5, R44, R56 ;  /* 0x000000382c057220 */ /* 0x001fe20000400000 */
[----:B------:R-:W-:Y:S01]  /*4980*/  ISETP.GT.AND P1, PT, R3, 0x8, P1 ;  /* 0x000000080300780c */ /* 0x000fe20000f24270 */
[----:B------:R-:W-:Y:S01]  /*4990*/  @P3 STG.E desc[UR40][R8.64+0x84], R43 ;  /* 0x0000842b08003986 */ /* 0x000fe2000c101928 */
[----:B------:R-:W-:-:S02]  /*49a0*/  ISETP.GT.AND P3, PT, R4, 0x31, PT ;  /* 0x000000310400780c */ /* 0x000fc40003f64270 */
[----:B------:R-:W-:Y:S02]  /*49b0*/  F2FP.TF32.F32.PACK_B R5, R5 ;  /* 0x00000005ff05723e */ /* 0x000fe400024050ff */
[----:B------:R-:W-:Y:S01]  /*49c0*/  ISETP.GT.AND P0, PT, R3, 0x8, P0 ;  /* 0x000000080300780c */ /* 0x000fe20000704270 */
[----:B-1----:R-:W-:Y:S01]  /*49d0*/  FMUL R13, R48, R56 ;  /* 0x00000038300d7220 */ /* 0x002fe20000400000 */
[----:B------:R-:W-:Y:S01]  /*49e0*/  F2FP.TF32.F32.PACK_B R49, R49 ;  /* 0x00000031ff31723e */ /* 0x000fe200024050ff */
[----:B------:R-:W-:Y:S01]  /*49f0*/  @P4 STG.E desc[UR40][R6.64+0xa0], R5 ;  /* 0x0000a00506004986 */ /* 0x000fe2000c101928 */
[----:B------:R-:W-:Y:S02]  /*4a00*/  F2FP.TF32.F32.PACK_B R15, R15 ;  /* 0x0000000fff0f723e */ /* 0x000fe400024050ff */
[----:B------:R-:W-:Y:S01]  /*4a10*/  F2FP.TF32.F32.PACK_B R13, R13 ;  /* 0x0000000dff0d723e */ /* 0x000fe200024050ff */
[----:B------:R-:W-:Y:S01]  /*4a20*/  @P2 STG.E desc[UR40][R6.64+0xa4], R45 ;  /* 0x0000a42d06002986 */ /* 0x000fe2000c101928 */
[----:B------:R-:W-:-:S02]  /*4a30*/  ISETP.GT.AND P2, PT, R4, 0x30, PT ;  /* 0x000000300400780c */ /* 0x000fc40003f44270 */
[----:B------:R-:W-:Y:S01]  /*4a40*/  F2FP.TF32.F32.PACK_B R51, R51 ;  /* 0x00000033ff33723e */ /* 0x000fe200024050ff */
[----:B------:R0:W-:Y:S01]  /*4a50*/  @P1 STG.E desc[UR40][R8.64+0xa0], R11 ;  /* 0x0000a00b08001986 */ /* 0x0001e2000c101928 */
[C---:B------:R-:W-:Y:S02]  /*4a60*/  ISETP.GT.AND P4, PT, R3.reuse, RZ, P2 ;  /* 0x000000ff0300720c */ /* 0x040fe40001784270 */
[C---:B------:R-:W-:Y:S01]  /*4a70*/  ISETP.GT.AND P1, PT, R3.reuse, RZ, P3 ;  /* 0x000000ff0300720c */ /* 0x040fe20001f24270 */
[----:B------:R-:W-:Y:S01]  /*4a80*/  @P0 STG.E desc[UR40][R8.64+0xa4], R47 ;  /* 0x0000a42f08000986 */ /* 0x000fe2000c101928 */
[C---:B------:R-:W-:Y:S02]  /*4a90*/  ISETP.GT.AND P2, PT, R3.reuse, 0x8, P2 ;  /* 0x000000080300780c */ /* 0x040fe40001744270 */
[----:B------:R-:W-:Y:S02]  /*4aa0*/  ISETP.GT.AND P0, PT, R4, 0x38, PT ;  /* 0x000000380400780c */ /* 0x000fe40003f04270 */
[----:B------:R-:W-:-:S02]  /*4ab0*/  ISETP.GT.AND P3, PT, R3, 0x8, P3 ;  /* 0x000000080300780c */ /* 0x000fc40001f64270 */
[----:B------:R-:W-:Y:S01]  /*4ac0*/  F2FP.TF32.F32.PACK_B R53, R53 ;  /* 0x00000035ff35723e */ /* 0x000fe200024050ff */
[----:B0-----:R-:W-:Y:S01]  /*4ad0*/  FMUL R11, R54, R56 ;  /* 0x00000038360b7220 */ /* 0x001fe20000400000 */
[----:B------:R-:W-:Y:S01]  /*4ae0*/  F2FP.TF32.F32.PACK_B R55, R55 ;  /* 0x00000037ff37723e */ /* 0x000fe200024050ff */
[----:B------:R-:W-:Y:S01]  /*4af0*/  @P4 STG.E desc[UR40][R6.64+0xc0], R13 ;  /* 0x0000c00d06004986 */ /* 0x000fe2000c101928 */
[----:B------:R-:W-:Y:S01]  /*4b00*/  ISETP.GT.AND P4, PT, R4, 0x39, PT ;  /* 0x000000390400780c */ /* 0x000fe20003f84270 */
[----:B------:R-:W-:Y:S01]  /*4b10*/  @P1 IMAD.MOV.U32 R4, RZ, RZ, R6 ;  /* 0x000000ffff041224 */ /* 0x000fe200078e0006 */
[----:B------:R-:W-:Y:S01]  /*4b20*/  F2FP.TF32.F32.PACK_B R11, R11 ;  /* 0x0000000bff0b723e */ /* 0x000fe200024050ff */
[----:B------:R-:W-:-:S05]  /*4b30*/  @P1 IMAD.MOV.U32 R5, RZ, RZ, R7 ;  /* 0x000000ffff051224 */ /* 0x000fca00078e0007 */
[----:B------:R0:W-:Y:S01]  /*4b40*/  @P1 STG.E desc[UR40][R4.64+0xc4], R49 ;  /* 0x0000c43104001986 */ /* 0x0001e2000c101928 */
[C---:B------:R-:W-:Y:S02]  /*4b50*/  ISETP.GT.AND P1, PT, R3.reuse, RZ, P0 ;  /* 0x000000ff0300720c */ /* 0x040fe40000724270 */
[----:B------:R-:W-:Y:S01]  /*4b60*/  ISETP.GT.AND P0, PT, R3, 0x8, P0 ;  /* 0x000000080300780c */ /* 0x000fe20000704270 */
[----:B0-----:R-:W-:Y:S02]  /*4b70*/  @P2 IMAD.MOV.U32 R4, RZ, RZ, R8 ;  /* 0x000000ffff042224 */ /* 0x001fe400078e0008 */
[----:B------:R-:W-:-:S05]  /*4b80*/  @P2 IMAD.MOV.U32 R5, RZ, RZ, R9 ;  /* 0x000000ffff052224 */ /* 0x000fca00078e0009 */
[----:B------:R0:W-:Y:S01]  /*4b90*/  @P2 STG.E desc[UR40][R4.64+0xc0], R15 ;  /* 0x0000c00f04002986 */ /* 0x0001e2000c101928 */
[C---:B------:R-:W-:Y:S02]  /*4ba0*/  ISETP.GT.AND P2, PT, R3.reuse, RZ, P4 ;  /* 0x000000ff0300720c */ /* 0x040fe40002744270 */
[----:B------:R-:W-:Y:S01]  /*4bb0*/  ISETP.GT.AND P4, PT, R3, 0x8, P4 ;  /* 0x000000080300780c */ /* 0x000fe20002784270 */
[----:B------:R-:W-:-:S05]  /*4bc0*/  FMUL R3, R52, R56 ;  /* 0x0000003834037220 */ /* 0x000fca0000400000 */
[----:B------:R-:W-:Y:S01]  /*4bd0*/  F2FP.TF32.F32.PACK_B R3, R3 ;  /* 0x00000003ff03723e */ /* 0x000fe200024050ff */
[----:B0-----:R-:W-:Y:S02]  /*4be0*/  @P3 IMAD.MOV.U32 R4, RZ, RZ, R8 ;  /* 0x000000ffff043224 */ /* 0x001fe400078e0008 */
[----:B------:R-:W-:-:S05]  /*4bf0*/  @P3 IMAD.MOV.U32 R5, RZ, RZ, R9 ;  /* 0x000000ffff053224 */ /* 0x000fca00078e0009 */
[----:B------:R0:W-:Y:S02]  /*4c00*/  @P3 STG.E desc[UR40][R4.64+0xc4], R51 ;  /* 0x0000c43304003986 */ /* 0x0001e4000c101928 */
[----:B0-----:R-:W-:Y:S02]  /*4c10*/  @P1 IMAD.MOV.U32 R4, RZ, RZ, R6 ;  /* 0x000000ffff041224 */ /* 0x001fe400078e0006 */
[----:B------:R-:W-:-:S05]  /*4c20*/  @P1 IMAD.MOV.U32 R5, RZ, RZ, R7 ;  /* 0x000000ffff051224 */ /* 0x000fca00078e0007 */
[----:B------:R0:W-:Y:S04]  /*4c30*/  @P1 STG.E desc[UR40][R4.64+0xe0], R3 ;  /* 0x0000e00304001986 */ /* 0x0001e8000c101928 */
[----:B------:R1:W-:Y:S01]  /*4c40*/  @P2 STG.E desc[UR40][R6.64+0xe4], R53 ;  /* 0x0000e43506002986 */ /* 0x0003e2000c101928 */
[----:B0-----:R-:W-:Y:S02]  /*4c50*/  @P0 IMAD.MOV.U32 R4, RZ, RZ, R8 ;  /* 0x000000ffff040224 */ /* 0x001fe400078e0008 */
[----:B------:R-:W-:-:S05]  /*4c60*/  @P0 IMAD.MOV.U32 R5, RZ, RZ, R9 ;  /* 0x000000ffff050224 */ /* 0x000fca00078e0009 */
[----:B------:R1:W-:Y:S04]  /*4c70*/  @P0 STG.E desc[UR40][R4.64+0xe0], R11 ;  /* 0x0000e00b04000986 */ /* 0x0003e8000c101928 */
[----:B------:R1:W-:Y:S02]  /*4c80*/  @P4 STG.E desc[UR40][R8.64+0xe4], R55 ;  /* 0x0000e43708004986 */ /* 0x0003e4000c101928 */
.L_x_94:
[----:B------:R-:W-:Y:S05]  /*4c90*/  BSYNC B0 ;  /* 0x0000000000007941 */ /* 0x000fea0003800000 */
.L_x_32:
[----:B------:R-:W-:Y:S01]  /*4ca0*/  IADD3 R16, P0, R16, UR38, RZ ;  /* 0x0000002610107c10 */ /* 0x000fe2000ff1e0ff */
[----:B------:R-:W-:Y:S01]  /*4cb0*/  ULDC.64 UR4, c[0x0][0x650] ;  /* 0x0001940000047ab9 */ /* 0x000fe20000000a00 */
[----:B------:R-:W-:Y:S01]  /*4cc0*/  PRMT R3, RZ, 0x7610, R3 ;  /* 0x00007610ff037816 */ /* 0x000fe20000000003 */
[----:B------:R-:W-:Y:S01]  /*4cd0*/  IMAD.MOV.U32 R70, RZ, RZ, -0x1 ;  /* 0xffffffffff467424 */ /* 0x000fe200078e00ff */
[----:B------:R-:W-:Y:S01]  /*4ce0*/  IADD3.X R17, R17, UR37, RZ, P0, !PT ;  /* 0x0000002511117c10 */ /* 0x000fe200087fe4ff */
[----:B--2---:R-:W-:Y:S01]  /*4cf0*/  IMAD.MOV.U32 R67, RZ, RZ, -0x1 ;  /* 0xffffffffff437424 */ /* 0x004fe200078e00ff */
[----:B------:R-:W-:-:S04]  /*4d00*/  ISETP.GE.U32.AND P0, PT, R16, UR4, PT ;  /* 0x0000000410007c0c */ /* 0x000fc8000bf06070 */
[----:B------:R-:W-:-:S13]  /*4d10*/  ISETP.GE.U32.AND.EX P0, PT, R17, UR5, PT, P0 ;  /* 0x0000000511007c0c */ /* 0x000fda000bf06100 */
[----:B------:R-:W-:Y:S05]  /*4d20*/  @P0 BRA `(.L_x_95) ;  /* 0x00000004004c0947 */ /* 0x000fea0003800000 */
[----:B01-3--:R-:W0:Y:S01]  /*4d30*/  LDC.64 R10, c[0x0][0x628] ;  /* 0x00018a00ff0a7b82 */ /* 0x00be220000000a00 */
[----:B----4-:R-:W1:Y:S01]  /*4d40*/  S2R R12, SR_CTAID.X ;  /* 0x00000000000c7919 */ /* 0x010e620000002500 */
[----:B------:R-:W-:Y:S02]  /*4d50*/  IMAD.MOV.U32 R8, RZ, RZ, R16 ;  /* 0x000000ffff087224 */ /* 0x000fe400078e0010 */
[----:B------:R-:W-:Y:S01]  /*4d60*/  IMAD.MOV.U32 R9, RZ, RZ, R17 ;  /* 0x000000ffff097224 */ /* 0x000fe200078e0011 */
[----:B------:R-:W2:Y:S03]  /*4d70*/  S2R R20, SR_CTAID.Y ;  /* 0x0000000000147919 */ /* 0x000ea60000002600 */
[----:B------:R-:W3:Y:S08]  /*4d80*/  LDC R0, c[0x0][0x630] ;  /* 0x00018c00ff007b82 */ /* 0x000ef00000000800 */
[----:B------:R-:W4:Y:S01]  /*4d90*/  LDC.64 R14, c[0x0][0x620] ;  /* 0x00018800ff0e7b82 */ /* 0x000f220000000a00 */
[----:B0-----:R-:W-:-:S04]  /*4da0*/  ISETP.NE.U32.AND P0, PT, R10, RZ, PT ;  /* 0x000000ff0a00720c */ /* 0x001fc80003f05070 */
[----:B------:R-:W-:-:S13]  /*4db0*/  ISETP.NE.AND.EX P0, PT, R11, RZ, PT, P0 ;  /* 0x000000ff0b00720c */ /* 0x000fda0003f05300 */
[----:B-1234-:R-:W-:Y:S05]  /*4dc0*/  @!P0 BRA `(.L_x_96) ;  /* 0x0000000000288947 */ /* 0x01efea0003800000 */
        /* <DEDUP_REMOVED lines=10> */
.L_x_96:
[-CC-:B------:R-:W-:Y:S01]  /*4e70*/  SHF.R.U64 R67, R8, R0.reuse, R9.reuse ;  /* 0x0000000008437219 */ /* 0x180fe20000001209 */
[----:B------:R-:W0:Y:S01]  /*4e80*/  LDC.64 R26, c[0x0][0x640] ;  /* 0x00019000ff1a7b82 */ /* 0x000e220000000a00 */
[----:B------:R-:W-:Y:S01]  /*4e90*/  SHF.R.U32.HI R0, RZ, R0, R9 ;  /* 0x00000000ff007219 */ /* 0x000fe20000011609 */
[----:B------:R-:W-:Y:S01]  /*4ea0*/  ULDC UR4, c[0x0][0x150] ;  /* 0x0000540000047ab9 */ /* 0x000fe20000000800 */
[----:B------:R-:W-:Y:S02]  /*4eb0*/  IADD3 R3, P0, RZ, -R67, RZ ;  /* 0x80000043ff037210 */ /* 0x000fe40007f1e0ff */
[----:B------:R-:W-:-:S03]  /*4ec0*/  I2FP.F32.U32 R7, R12 ;  /* 0x0000000c00077245 */ /* 0x000fc60000201000 */
[----:B------:R-:W1:Y:S01]  /*4ed0*/  LDC R6, c[0x0][0x618] ;  /* 0x00018600ff067b82 */ /* 0x000e620000000800 */
[----:B------:R-:W-:Y:S02]  /*4ee0*/  IMAD.X R5, RZ, RZ, ~R0, P0 ;  /* 0x000000ffff057224 */ /* 0x000fe400000e0e00 */
[----:B------:R-:W-:Y:S01]  /*4ef0*/  FMUL R7, R7, UR4 ;  /* 0x0000000407077c20 */ /* 0x000fe20008400000 */
[----:B------:R-:W-:Y:S01]  /*4f00*/  ULDC UR4, c[0x0][0x154] ;  /* 0x0000550000047ab9 */ /* 0x000fe20000000800 */
[-C--:B------:R-:W-:Y:S02]  /*4f10*/  IMAD R0, R5, R14.reuse, RZ ;  /* 0x0000000e05007224 */ /* 0x080fe400078e02ff */
[C---:B------:R-:W-:Y:S01]  /*4f20*/  IMAD.WIDE.U32 R4, R3.reuse, R14, R16 ;  /* 0x0000000e03047225 */ /* 0x040fe200078e0010 */
[----:B------:R-:W2:Y:S01]  /*4f30*/  LDC R11, c[0x0][0x608] ;  /* 0x00018200ff0b7b82 */ /* 0x000ea20000000800 */
[----:B------:R-:W3:Y:S02]  /*4f40*/  F2I.U32.TRUNC.NTZ R7, R7 ;  /* 0x0000000700077305 */ /* 0x000ee4000020f000 */
[----:B------:R-:W-:-:S04]  /*4f50*/  IMAD R3, R3, R15, R0 ;  /* 0x0000000f03037224 */ /* 0x000fc800078e0200 */
[----:B------:R-:W-:Y:S01]  /*4f60*/  IMAD.IADD R3, R5, 0x1, R3 ;  /* 0x0000000105037824 */ /* 0x000fe200078e0203 */
[----:B------:R-:W4:Y:S01]  /*4f70*/  LDC R8, c[0x0][0x658] ;  /* 0x00019600ff087b82 */ /* 0x000f220000000800 */
[----:B------:R-:W-:Y:S02]  /*4f80*/  I2FP.F32.U32 R5, R20 ;  /* 0x0000001400057245 */ /* 0x000fe40000201000 */
[----:B0-----:R-:W-:-:S04]  /*4f90*/  ISETP.NE.U32.AND P0, PT, R26, RZ, PT ;  /* 0x000000ff1a00720c */ /* 0x001fc80003f05070 */
[----:B------:R-:W-:Y:S01]  /*4fa0*/  ISETP.NE.AND.EX P0, PT, R27, RZ, PT, P0 ;  /* 0x000000ff1b00720c */ /* 0x000fe20003f05300 */
[----:B------:R-:W0:Y:S01]  /*4fb0*/  LDC R9, c[0x0][0x144] ;  /* 0x00005100ff097b82 */ /* 0x000e220000000800 */
[-C--:B-1----:R-:W-:Y:S01]  /*4fc0*/  SHF.R.U64 R13, R4, R6.reuse, R3 ;  /* 0x00000006040d7219 */ /* 0x082fe20000001203 */
[----:B---3--:R-:W-:Y:S01]  /*4fd0*/  IMAD.MOV R7, RZ, RZ, -R7 ;  /* 0x000000ffff077224 */ /* 0x008fe200078e0a07 */
[----:B------:R-:W-:Y:S01]  /*4fe0*/  SHF.R.U32.HI R0, RZ, R6, R3 ;  /* 0x00000006ff007219 */ /* 0x000fe20000011603 */
[----:B------:R-:W-:-:S04]  /*4ff0*/  FMUL R6, R5, UR4 ;  /* 0x0000000405067c20 */ /* 0x000fc80008400000 */
[----:B------:R-:W1:Y:S01]  /*5000*/  LDC R21, c[0x0][0x148] ;  /* 0x00005200ff157b82 */ /* 0x000e620000000800 */
[----:B------:R3:W0:Y:S01]  /*5010*/  F2I.U32.TRUNC.NTZ R14, R6 ;  /* 0x00000006000e7305 */ /* 0x000622000020f000 */
[-CC-:B--2---:R-:W-:Y:S02]  /*5020*/  SHF.R.U64 R10, R13, R11.reuse, R0.reuse ;  /* 0x0000000b0d0a7219 */ /* 0x184fe40000001200 */
[----:B------:R-:W-:-:S04]  /*5030*/  SHF.R.U32.HI R3, RZ, R11, R0 ;  /* 0x0000000bff037219 */ /* 0x000fc80000011600 */
[----:B-----5:R-:W2:Y:S01]  /*5040*/  LDC R24, c[0x0][0x648] ;  /* 0x00019200ff187b82 */ /* 0x020ea20000000800 */
[-CC-:B----4-:R-:W-:Y:S02]  /*5050*/  SHF.R.U64 R15, R10, R8.reuse, R3.reuse ;  /* 0x000000080a0f7219 */ /* 0x190fe40000001203 */
[----:B------:R-:W-:-:S03]  /*5060*/  SHF.R.U32.HI R5, RZ, R8, R3 ;  /* 0x00000008ff057219 */ /* 0x000fc60000011603 */
[----:B------:R-:W-:Y:S02]  /*5070*/  IMAD.MOV.U32 R4, RZ, RZ, R15 ;  /* 0x000000ffff047224 */ /* 0x000fe400078e000f */
[----:B------:R-:W4:Y:S01]  /*5080*/  LDC R28, c[0x0][0x638] ;  /* 0x00018e00ff1c7b82 */ /* 0x000f220000000800 */
[----:B0-----:R-:W-:-:S07]  /*5090*/  IMAD R25, R9, R7, R12 ;  /* 0x0000000709197224 */ /* 0x001fce00078e020c */
[----:B------:R-:W0:Y:S08]  /*50a0*/  LDC R29, c[0x0][0x610] ;  /* 0x00018400ff1d7b82 */ /* 0x000e300000000800 */
[----:B------:R-:W0:Y:S01]  /*50b0*/  LDC R30, c[0x0][0x600] ;  /* 0x00018000ff1e7b82 */ /* 0x000e220000000800 */
[----:B-1-3--:R-:W-:Y:S05]  /*50c0*/  @!P0 BRA `(.L_x_97) ;  /* 0x0000000000288947 */ /* 0x00afea0003800000 */
[----:B------:R-:W1:Y:S02]  /*50d0*/  LDC R0, c[0x0][0x64c] ;  /* 0x00019300ff007b82 */ /* 0x000e640000000800 */
[----:B-1----:R-:W-:-:S05]  /*50e0*/  IADD3 R3, P0, R15, R0, RZ ;  /* 0x000000000f037210 */ /* 0x002fca0007f1e0ff */
        /* <DEDUP_REMOVED lines=8> */
.L_x_97:
[----:B------:R-:W-:Y:S01]  /*5170*/  ISETP.NE.AND P0, PT, R2, 0x1, PT ;  /* 0x000000010200780c */ /* 0x000fe20003f05270 */
[----:B------:R-:W-:Y:S01]  /*5180*/  IMAD.MOV R14, RZ, RZ, -R14 ;  /* 0x000000ffff0e7224 */ /* 0x000fe200078e0a0e */
[----:B--2---:R-:W-:Y:S02]  /*5190*/  SHF.R.U64 R0, R4, R24, R5 ;  /* 0x0000001804007219 */ /* 0x004fe40000001205 */
[----:B------:R-:W-:Y:S02]  /*51a0*/  LOP3.LUT R3, R10, R65, RZ, 0xc0, !PT ;  /* 0x000000410a037212 */ /* 0x000fe400078ec0ff */
[----:B------:R-:W-:Y:S01]  /*51b0*/  LOP3.LUT R6, R13, R64, RZ, 0xc0, !PT ;  /* 0x000000400d067212 */ /* 0x000fe200078ec0ff */
[----:B------:R-:W-:Y:S02]  /*51c0*/  IMAD.MOV R4, RZ, RZ, -R0 ;  /* 0x000000ffff047224 */ /* 0x000fe400078e0a00 */
[----:B------:R-:W-:Y:S02]  /*51d0*/  IMAD R0, R60, R0, R3 ;  /* 0x000000003c007224 */ /* 0x000fe400078e0203 */
[----:B----4-:R-:W-:-:S02]  /*51e0*/  IMAD R3, R4, R28, R15 ;  /* 0x0000001c04037224 */ /* 0x010fc400078e020f */
[----:B------:R-:W-:Y:S02]  /*51f0*/  @P0 IMAD R25, R21, R14, R20 ;  /* 0x0000000e15190224 */ /* 0x000fe400078e0214 */
[----:B0-----:R-:W-:Y:S02]  /*5200*/  IMAD R5, R3, R30, R6 ;  /* 0x0000001e03057224 */ /* 0x001fe400078e0206 */
[----:B------:R-:W-:Y:S02]  /*5210*/  IMAD R0, R0, R29, R25 ;  /* 0x0000001d00007224 */ /* 0x000fe400078e0219 */
[----:B------:R-:W-:-:S03]  /*5220*/  IMAD.MOV.U32 R4, RZ, RZ, 0x1 ;  /* 0x00000001ff047424 */ /* 0x000fc600078e00ff */
[----:B------:R-:W-:Y:S02]  /*5230*/  SEL R70, R5, R0, !P0 ;  /* 0x0000000005467207 */ /* 0x000fe40004000000 */
[----:B------:R-:W-:Y:S02]  /*5240*/  PRMT R3, R4, 0x7610, R3 ;  /* 0x0000761004037816 */ /* 0x000fe40000000003 */
[----:B------:R-:W-:-:S07]  /*5250*/  SEL R0, R0, R5, !P0 ;  /* 0x0000000500007207 */ /* 0x000fce0004000000 */
.L_x_95:
[----:B------:R-:W-:Y:S01]  /*5260*/  UIADD3 UR42, UR43, UR42, URZ ;  /* 0x0000002a2b2a7290 */ /* 0x000fe2000fffe03f */
[----:B------:R-:W-:Y:S01]  /*5270*/  LOP3.LUT P0, RZ, R3, 0xff, RZ, 0xc0, !PT ;  /* 0x000000ff03ff7812 */ /* 0x000fe2000780c0ff */
[----:B------:R-:W-:Y:S02]  /*5280*/  IMAD.MOV.U32 R71, RZ, RZ, R0 ;  /* 0x000000ffff477224 */ /* 0x000fe400078e0000 */
[----:B------:R-:W-:Y:S02]  /*5290*/  USHF.R.U32.HI UR4, URZ, 0x1, UR42 ;  /* 0x000000013f047899 */ /* 0x000fe4000801162a */
[----:B------:R-:W-:Y:S02]  /*52a0*/  UISETP.GT.U32.AND UP1, UPT, UR42, 0x1, UPT ;  /* 0x000000012a00788c */ /* 0x000fe4000bf24070 */
[----:B------:R-:W-:Y:S02]  /*52b0*/  ULOP3.LUT UR4, UR4, 0x1, URZ, 0xc0, !UPT ;  /* 0x0000000104047892 */ /* 0x000fe4000f8ec03f */
[----:B------:R-:W-:-:S02]  /*52c0*/  UISETP.LT.U32.AND UP1, UPT, UR43, 0x2, UP1 ;  /* 0x000000022b00788c */ /* 0x000fc40008f21070 */
[----:B------:R-:W-:Y:S02]  /*52d0*/  UISETP.NE.U32.AND UP0, UPT, UR4, 0x1, UPT ;  /* 0x000000010400788c */ /* 0x000fe4000bf05070 */
[----:B------:R-:W-:Y:S02]  /*52e0*/  USEL UR5, URZ, 0x1, !UP1 ;  /* 0x000000013f057887 */ /* 0x000fe4000c800000 */
[----:B------:R-:W-:Y:S02]  /*52f0*/  UISETP.GT.U32.AND UP0, UPT, UR43, 0x1, !UP0 ;  /* 0x000000012b00788c */ /* 0x000fe4000c704070 */
[----:B------:R-:W-:Y:S02]  /*5300*/  ULOP3.LUT UR42, UR42, 0x1, URZ, 0xc0, !UPT ;  /* 0x000000012a2a7892 */ /* 0x000fe4000f8ec03f */
[----:B------:R-:W-:-:S04]  /*5310*/  USEL UR4, URZ, 0x1, !UP0 ;  /* 0x000000013f047887 */ /* 0x000fc8000c000000 */
[----:B------:R-:W-:Y:S01]  /*5320*/  ULOP3.LUT UR36, UR4, UR36, UR5, 0x96, !UPT ;  /* 0x0000002404247292 */ /* 0x000fe2000f8e9605 */
[----:B------:R-:W-:Y:S11]  /*5330*/  @P0 BRA `(.L_x_98) ;  /* 0xffffffc000240947 */ /* 0x000ff6000383ffff */
[----:B------:R-:W-:Y:S05]  /*5340*/  EXIT ;  /* 0x000000000000794d */ /* 0x000fea0003800000 */
.L_x_7:
        /* <DEDUP_REMOVED lines=26> */
.L_x_100:
[----:B------:R-:W0:Y:S01]  /*54f0*/  LDC.64 R28, c[0x0][0x640] ;  /* 0x00019000ff1c7b82 */ /* 0x000e220000000a00 */
[-CC-:B------:R-:W-:Y:S01]  /*5500*/  SHF.R.U64 R21, R14, R6.reuse, R15.reuse ;  /* 0x000000060e157219 */ /* 0x180fe2000000120f */
[----:B------:R-:W-:Y:S01]  /*5510*/  IMAD.MOV.U32 R30, RZ, RZ, 0x1 ;  /* 0x00000001ff1e7424 */ /* 0x000fe200078e00ff */
[----:B------:R-:W-:Y:S02]  /*5520*/  SHF.R.U32.HI R6, RZ, R6, R15 ;  /* 0x00000006ff067219 */ /* 0x000fe4000001160f */
[----:B------:R-:W-:-:S03]  /*5530*/  IADD3 R13, P0, RZ, -R21, RZ ;  /* 0x80000015ff0d7210 */ /* 0x000fc60007f1e0ff */
[----:B------:R-:W1:Y:S02]  /*5540*/  LDC R12, c[0x0][0x618] ;  /* 0x00018600ff0c7b82 */ /* 0x000e640000000800 */
[----:B------:R-:W-:-:S04]  /*5550*/  IMAD.X R11, RZ, RZ, ~R6, P0 ;  /* 0x000000ffff0b7224 */ /* 0x000fc800000e0e06 */
[-C--:B------:R-:W-:Y:S02]  /*5560*/  IMAD R6, R11, R24.reuse, RZ ;  /* 0x000000180b067224 */ /* 0x080fe400078e02ff */
[----:B------:R-:W2:Y:S01]  /*5570*/  LDC R14, c[0x0][0x608] ;  /* 0x00018200ff0e7b82 */ /* 0x000ea20000000800 */
[----:B------:R-:W-:-:S04]  /*5580*/  IMAD.WIDE.U32 R10, R13, R24, R16 ;  /* 0x000000180d0a7225 */ /* 0x000fc800078e0010 */
[----:B------:R-:W-:-:S03]  /*5590*/  IMAD R13, R13, R25, R6 ;  /* 0x000000190d0d7224 */ /* 0x000fc600078e0206 */
[----:B------:R-:W3:Y:S01]  /*55a0*/  LDC R27, c[0x0][0x658] ;  /* 0x00019600ff1b7b82 */ /* 0x000ee20000000800 */
[----:B------:R-:W-:Y:S01]  /*55b0*/  IMAD.IADD R11, R11, 0x1, R13 ;  /* 0x000000010b0b7824 */ /* 0x000fe200078e020d */
[----:B0-----:R-:W-:-:S04]  /*55c0*/  ISETP.NE.U32.AND P0, PT, R28, RZ, PT ;  /* 0x000000ff1c00720c */ /* 0x001fc80003f05070 */
[----:B------:R-:W-:Y:S02]  /*55d0*/  ISETP.NE.AND.EX P0, PT, R29, RZ, PT, P0 ;  /* 0x000000ff1d00720c */ /* 0x000fe40003f05300 */
[----:B------:R-:W0:Y:S01]  /*55e0*/  LDC R20, c[0x0][0x600] ;  /* 0x00018000ff147b82 */ /* 0x000e220000000800 */
[-CC-:B-1----:R-:W-:Y:S01]  /*55f0*/  SHF.R.U64 R8, R10, R12.reuse, R11.reuse ;  /* 0x0000000c0a087219 */ /* 0x182fe2000000120b */
[----:B------:R-:W-:Y:S01]  /*5600*/  IMAD.MOV.U32 R10, RZ, RZ, -0x1 ;  /* 0xffffffffff0a7424 */ /* 0x000fe200078e00ff */
[----:B------:R-:W-:-:S05]  /*5610*/  SHF.R.U32.HI R11, RZ, R12, R11 ;  /* 0x0000000cff0b7219 */ /* 0x000fca000001160b */
[----:B------:R-:W1:Y:S01]  /*5620*/  LDC R24, c[0x0][0x648] ;  /* 0x00019200ff187b82 */ /* 0x000e620000000800 */
[-CC-:B--2---:R-:W-:Y:S02]  /*5630*/  SHF.R.U64 R23, R8, R14.reuse, R11.reuse ;  /* 0x0000000e08177219 */ /* 0x184fe4000000120b */
[----:B------:R-:W-:-:S05]  /*5640*/  SHF.R.U32.HI R6, RZ, R14, R11 ;  /* 0x0000000eff067219 */ /* 0x000fca000001160b */
[----:B------:R-:W2:Y:S01]  /*5650*/  LDC R26, c[0x0][0x638] ;  /* 0x00018e00ff1a7b82 */ /* 0x000ea20000000800 */
[-C--:B---3--:R-:W-:Y:S02]  /*5660*/  SHF.L.U32 R10, R10, R27.reuse, RZ ;  /* 0x0000001b0a0a7219 */ /* 0x088fe400000006ff */
[-CC-:B------:R-:W-:Y:S02]  /*5670*/  SHF.R.U64 R25, R23, R27.reuse, R6.reuse ;  /* 0x0000001b17197219 */ /* 0x180fe40000001206 */
[----:B------:R-:W-:Y:S02]  /*5680*/  LOP3.LUT R32, RZ, R10, RZ, 0x33, !PT ;  /* 0x0000000aff207212 */ /* 0x000fe400078e33ff */
[----:B------:R-:W-:Y:S01]  /*5690*/  SHF.R.U32.HI R11, RZ, R27, R6 ;  /* 0x0000001bff0b7219 */ /* 0x000fe20000011606 */
[----:B------:R-:W3:Y:S01]  /*56a0*/  LDC R31, c[0x0][0x610] ;  /* 0x00018400ff1f7b82 */ /* 0x000ee20000000800 */
[----:B------:R-:W-:Y:S01]  /*56b0*/  IMAD.MOV.U32 R10, RZ, RZ, R25 ;  /* 0x000000ffff0a7224 */ /* 0x000fe200078e0019 */
[----:B------:R-:W-:Y:S06]  /*56c0*/  @!P0 BRA `(.L_x_101) ;  /* 0x0000000000288947 */ /* 0x000fec0003800000 */
        /* <DEDUP_REMOVED lines=10> */
.L_x_101:
[----:B------:R-:W-:Y:S02]  /*5770*/  ISETP.NE.AND P0, PT, R2, 0x1, PT ;  /* 0x000000010200780c */ /* 0x000fe40003f05270 */
[----:B-1----:R-:W-:Y:S01]  /*5780*/  SHF.R.U64 R6, R10, R24, R11 ;  /* 0x000000180a067219 */ /* 0x002fe2000000120b */
[----:B0-----:R-:W-:Y:S01]  /*5790*/  VIADD R11, R20, 0xffffffff ;  /* 0xffffffff140b7836 */ /* 0x001fe20000000000 */
[----:B------:R-:W-:Y:S02]  /*57a0*/  SHF.L.U32 R30, R30, R27, RZ ;  /* 0x0000001b1e1e7219 */ /* 0x000fe400000006ff */
[----:B------:R-:W-:Y:S01]  /*57b0*/  LOP3.LUT R5, R23, R32, RZ, 0xc0, !PT ;  /* 0x0000002017057212 */ /* 0x000fe200078ec0ff */
[----:B------:R-:W-:-:S04]  /*57c0*/  IMAD.MOV R10, RZ, RZ, -R6 ;  /* 0x000000ffff0a7224 */ /* 0x000fc800078e0a06 */
[----:B------:R-:W-:Y:S01]  /*57d0*/  IMAD R6, R30, R6, R5 ;  /* 0x000000061e067224 */ /* 0x000fe200078e0205 */
[----:B------:R-:W-:Y:S01]  /*57e0*/  LOP3.LUT R5, R8, R11, RZ, 0xc0, !PT ;  /* 0x0000000b08057212 */ /* 0x000fe200078ec0ff */
[----:B------:R-:W-:Y:S02]  /*57f0*/  @P0 IMAD R7, R9, R22, R4 ;  /* 0x0000001609070224 */ /* 0x000fe400078e0204 */
[----:B--2---:R-:W-:Y:S02]  /*5800*/  IMAD R4, R10, R26, R25 ;  /* 0x0000001a0a047224 */ /* 0x004fe400078e0219 */
[----:B---3--:R-:W-:Y:S02]  /*5810*/  IMAD R7, R6, R31, R7 ;  /* 0x0000001f06077224 */ /* 0x008fe400078e0207 */
[----:B------:R-:W-:Y:S02]  /*5820*/  IMAD R4, R4, R20, R5 ;  /* 0x0000001404047224 */ /* 0x000fe400078e0205 */
[----:B------:R-:W-:-:S02]  /*5830*/  IMAD.MOV.U32 R8, RZ, RZ, 0x1 ;  /* 0x00000001ff087424 */ /* 0x000fc400078e00ff */
[----:B------:R-:W-:Y:S01]  /*5840*/  IMAD.MOV.U32 R6, RZ, RZ, R21 ;  /* 0x000000ffff067224 */ /* 0x000fe200078e0015 */
[----:B------:R-:W-:Y:S02]  /*5850*/  SEL R19, R4, R7, !P0 ;  /* 0x0000000704137207 */ /* 0x000fe40004000000 */
[----:B------:R-:W-:-:S07]  /*5860*/  SEL R20, R7, R4, !P0 ;  /* 0x0000000407147207 */ /* 0x000fce0004000000 */
.L_x_99:
[----:B------:R-:W-:-:S08]  /*5870*/  NOP ;  /* 0x0000000000007918 */ /* 0x000fd00000000000 */
[----:B------:R-:W0:-:S00]  /*5880*/  USETMAXREG.DEALLOC.CTAPOOL 0x28 ;  /* 0x00000028000079c8 */ /* 0x000e0000080e0500 */
[----:B0-----:R-:W-:-:S13]  /*5890*/  ISETP.NE.AND P0, PT, R3, RZ, PT ;  /* 0x000000ff0300720c */ /* 0x001fda0003f05270 */
[----:B------:R-:W-:Y:S05]  /*58a0*/  @P0 EXIT ;  /* 0x000000000000094d */ /* 0x000fea0003800000 */
[----:B------:R-:W-:Y:S01]  /*58b0*/  LOP3.LUT P0, RZ, R8, 0xff, RZ, 0xc0, !PT ;  /* 0x000000ff08ff7812 */ /* 0x000fe2000780c0ff */
[----:B------:R-:W-:Y:S02]  /*58c0*/  IMAD.MOV.U32 R3, RZ, RZ, 0x1 ;  /* 0x00000001ff037424 */ /* 0x000fe400078e00ff */
[----:B------:R-:W-:-:S10]  /*58d0*/  IMAD.MOV.U32 R8, RZ, RZ, RZ ;  /* 0x000000ffff087224 */ /* 0x000fd400078e00ff */
[----:B------:R-:W-:Y:S05]  /*58e0*/  @!P0 BRA `(.L_x_102) ;  /* 0x0000000c00b08947 */ /* 0x000fea0003800000 */
[----:B------:R-:W0:Y:S01]  /*58f0*/  LDC R3, c[0x0][0x28c] ;  /* 0x0000a300ff037b82 */ /* 0x000e220000000800 */
[----:B------:R-:W-:Y:S01]  /*5900*/  ULDC UR21, c[0x0][0x658] ;  /* 0x0001960000157ab9 */ /* 0x000fe20000000800 */
[----:B------:R-:W-:Y:S01]  /*5910*/  UMOV UR4, 0xffffffff ;  /* 0xffffffff00047882 */ /* 0x000fe20000000000 */
[----:B------:R-:W-:Y:S01]  /*5920*/  BSSY B0, `(.L_x_102) ;  /* 0x00000e8000007945 */ /* 0x000fe20003800000 */
[----:B------:R-:W-:Y:S01]  /*5930*/  USHF.L.U32 UR4, UR4, UR21, URZ ;  /* 0x0000001504047299 */ /* 0x000fe2000800063f */
[----:B------:R-:W-:Y:S01]  /*5940*/  IMAD.MOV.U32 R10, RZ, RZ, 0x1 ;  /* 0x00000001ff0a7424 */ /* 0x000fe200078e00ff */
[----:B------:R-:W-:Y:S01]  /*5950*/  LOP3.LUT R13, R18, 0x2, RZ, 0xfc, !PT ;  /* 0x00000002120d7812 */ /* 0x000fe200078efcff */
[----:B------:R-:W-:Y:S01]  /*5960*/  IMAD.MOV.U32 R8, RZ, RZ, RZ ;  /* 0x000000ffff087224 */ /* 0x000fe200078e00ff */
[----:B------:R-:W1:Y:S01]  /*5970*/  S2UR UR6, SR_CgaCtaId ;  /* 0x00000000000679c3 */ /* 0x000e620000008800 */
[----:B------:R-:W-:Y:S01]  /*5980*/  ULDC UR13, c[0x0][0x600] ;  /* 0x00018000000d7ab9 */ /* 0x000fe20000000800 */
[----:B------:R-:W-:Y:S01]  /*5990*/  UMOV UR5, 0x1 ;  /* 0x0000000100057882 */ /* 0x000fe20000000000 */
[----:B------:R-:W-:-:S02]  /*59a0*/  UIADD3 UR13, UR13, -0x1, URZ ;  /* 0xffffffff0d0d7890 */ /* 0x000fc4000fffe03f */
[----:B------:R-:W-:Y:S02]  /*59b0*/  USHF.L.U32 UR21, UR5, UR21, URZ ;  /* 0x0000001505157299 */ /* 0x000fe4000800063f */
[----:B------:R-:W-:Y:S01]  /*59c0*/  ULOP3.LUT UR29, URZ, UR4, URZ, 0x33, !UPT ;  /* 0x000000043f1d7292 */ /* 0x000fe2000f8e333f */
[----:B------:R-:W-:Y:S01]  /*59d0*/  ULDC.64 UR14, c[0x0][0x198] ;  /* 0x00006600000e7ab9 */ /* 0x000fe20000000a00 */
[----:B0-----:R-:W-:-:S05]  /*59e0*/  VIADD R3, R3, 0x7f ;  /* 0x0000007f03037836 */ /* 0x001fca0000000000 */
[----:B------:R-:W-:Y:S01]  /*59f0*/  SHF.R.S32.HI R4, RZ, 0x1f, R3 ;  /* 0x0000001fff047819 */ /* 0x000fe20000011403 */
[----:B-1----:R-:W-:-:S03]  /*5a00*/  IMAD.U32 R11, RZ, RZ, UR6 ;  /* 0x00000006ff0b7e24 */ /* 0x002fc6000f8e00ff */
[----:B------:R-:W-:Y:S01]  /*5a10*/  LEA.HI R4, R4, R3, RZ, 0x7 ;  /* 0x0000000304047211 */ /* 0x000fe200078f38ff */
[----:B------:R-:W-:-:S03]  /*5a20*/  IMAD.MOV.U32 R3, RZ, RZ, 0x1 ;  /* 0x00000001ff037424 */ /* 0x000fc600078e00ff */
[----:B------:R-:W-:-:S05]  /*5a30*/  SHF.R.S32.HI R9, RZ, 0x7, R4 ;  /* 0x00000007ff097819 */ /* 0x000fca0000011404 */
[----:B------:R-:W-:-:S07]  /*5a40*/  VIADD R12, R9, 0x1 ;  /* 0x00000001090c7836 */ /* 0x000fce0000000000 */
.L_x_113:
[----:B------:R-:W-:-:S03]  /*5a50*/  UMOV UR4, 0xffffffff ;  /* 0xffffffff00047882 */ /* 0x000fc60000000000 */
[----:B------:R-:W-:Y:S05]  /*5a60*/  BRA.DIV UR4, `(.L_x_103) ;  /* 0x0000000e04f07947 */ /* 0x000fea000b800000 */
[----:B------:R-:W-:-:S13]  /*5a70*/  ELECT P6, URZ, PT ;  /* 0x00000000003f782f */ /* 0x000fda00038c0000 */
.L_x_122:
[----:B------:R-:W0:Y:S01]  /*5a80*/  LDC R4, c[0x0][0x28c] ;  /* 0x0000a300ff047b82 */ /* 0x000e220000000800 */
[----:B------:R-:W-:Y:S01]  /*5a90*/  BSSY B1, `(.L_x_104) ;  /* 0x000005d000017945 */ /* 0x000fe20003800000 */
[----:B0-----:R-:W-:-:S13]  /*5aa0*/  ISETP.LT.OR P6, PT, R4, 0x1, !P6 ;  /* 0x000000010400780c */ /* 0x001fda00077c1670 */
[----:B------:R-:W-:Y:S05]  /*5ab0*/  @P6 BRA `(.L_x_105) ;  /* 0x0000000400686947 */ /* 0x000fea0003800000 */
[----:B------:R-:W-:Y:S02]  /*5ac0*/  IMAD R20, R20, 0x2, R11 ;  /* 0x0000000214147824 */ /* 0x000fe400078e020b */
[----:B------:R-:W-:Y:S02]  /*5ad0*/  IMAD.SHL.U32 R19, R19, 0x40, RZ ;  /* 0x0000004013137824 */ /* 0x000fe400078e00ff */
[----:B------:R-:W-:Y:S02]  /*5ae0*/  IMAD.MOV.U32 R22, RZ, RZ, RZ ;  /* 0x000000ffff167224 */ /* 0x000fe400078e00ff */
[----:B------:R-:W-:Y:S02]  /*5af0*/  IMAD.MOV.U32 R4, RZ, RZ, R12 ;  /* 0x000000ffff047224 */ /* 0x000fe400078e000c */
[----:B------:R-:W-:Y:S02]  /*5b00*/  IMAD.MOV.U32 R5, RZ, RZ, R3 ;  /* 0x000000ffff057224 */ /* 0x000fe400078e0003 */
[----:B------:R-:W-:-:S02]  /*5b10*/  IMAD.MOV.U32 R14, RZ, RZ, R8 ;  /* 0x000000ffff0e7224 */ /* 0x000fc400078e0008 */
[----:B------:R-:W-:-:S07]  /*5b20*/  IMAD.SHL.U32 R21, R20, 0x40, RZ ;  /* 0x0000004014157824 */ /* 0x000fce00078e00ff */
.L_x_108:
[----:B------:R-:W0:Y:S01]  /*5b30*/  S2UR UR4, SR_CgaCtaId ;  /* 0x00000000000479c3 */ /* 0x000e220000008800 */
[----:B------:R-:W-:Y:S02]  /*5b40*/  MOV R20, 0x400 ;  /* 0x0000040000147802 */ /* 0x000fe40000000f00 */
[----:B------:R-:W-:Y:S02]  /*5b50*/  SHF.L.U32 R7, R5, 0x1f, RZ ;  /* 0x0000001f05077819 */ /* 0x000fe400000006ff */
[----:B------:R-:W-:-:S13]  /*5b60*/  ISETP.NE.AND P1, PT, R0, RZ, PT ;  /* 0x000000ff0000720c */ /* 0x000fda0003f25270 */
[----:B------:R-:W1:Y:S01]  /*5b70*/  @!P1 LDC R15, c[0x0][0x500] ;  /* 0x00014000ff0f9b82 */ /* 0x000e620000000800 */
[----:B0-----:R-:W-:-:S05]  /*5b80*/  IMAD.U32 R11, RZ, RZ, UR4 ;  /* 0x00000004ff0b7e24 */ /* 0x001fca000f8e00ff */
[----:B------:R-:W-:-:S05]  /*5b90*/  LEA R23, R11, R20, 0x18 ;  /* 0x000000140b177211 */ /* 0x000fca00078ec0ff */
[----:B------:R-:W-:-:S04]  /*5ba0*/  IMAD R20, R14, 0x8, R23 ;  /* 0x000000080e147824 */ /* 0x000fc800078e0217 */
[----:B------:R-:W0:Y:S02]  /*5bb0*/  SYNCS.PHASECHK.TRANS64.TRYWAIT P0, [R20+URZ+0x10], R7 ;  /* 0x00001007140075a7 */ /* 0x000e24000800017f */
[----:B01----:R-:W-:Y:S05]  /*5bc0*/  @!P0 BRA `(.L_x_106) ;  /* 0x0000000c00b88947 */ /* 0x003fea0003800000 */
.L_x_123:
[----:B0-----:R-:W-:Y:S01]  /*5bd0*/  PRMT R7, R13, 0x9910, RZ ;  /* 0x000099100d077816 */ /* 0x001fe200000000ff */
[----:B------:R0:W-:Y:S03]  /*5be0*/  @!P1 SYNCS.ARRIVE.TRANS64 RZ, [R20+URZ], R15 ;  /* 0x0000000f14ff99a7 */ /* 0x0001e6000800003f */
[----:B------:R-:W-:-:S13]  /*5bf0*/  ISETP.NE.AND P0, PT, R7, 0x2, PT ;  /* 0x000000020700780c */ /* 0x000fda0003f05270 */
[----:B0-----:R-:W-:Y:S05]  /*5c00*/  @P0 BRA `(.L_x_107) ;  /* 0x0000000000040947 */ /* 0x001fea0003800000 */
[----:B------:R-:W-:Y:S01]  /*5c10*/  BPT.TRAP 0x1 ;  /* 0x000000040000795c */ /* 0x000fe20000300000 */
.L_x_107:
[----:B------:R-:W-:Y:S01]  /*5c20*/  IMAD R7, R14, 0x8, R11 ;  /* 0x000000080e077824 */ /* 0x000fe200078e020b */
[----:B------:R-:W-:Y:S01]  /*5c30*/  R2UR UR10, R22 ;  /* 0x00000000160a72ca */ /* 0x000fe200000e0000 */
[----:B------:R-:W-:Y:S01]  /*5c40*/  UIADD3 UR22, UP0, UR14, 0xf0, URZ ;  /* 0x000000f00e167890 */ /* 0x000fe2000ff1e03f */
[----:B------:R-:W-:Y:S01]  /*5c50*/  R2UR UR9, R20 ;  /* 0x00000000140972ca */ /* 0x000fe200000e0000 */
[----:B------:R-:W-:Y:S01]  /*5c60*/  IMAD.SHL.U32 R7, R7, 0x800, RZ ;  /* 0x0000080007077824 */ /* 0x000fe200078e00ff */
[----:B------:R-:W-:Y:S01]  /*5c70*/  R2UR UR11, R21 ;  /* 0x00000000150b72ca */ /* 0x000fe200000e0000 */
[----:B------:R-:W-:Y:S01]  /*5c80*/  UIADD3.X UR23, URZ, UR15, URZ, UP0, !UPT ;  /* 0x0000000f3f177290 */ /* 0x000fe200087fe43f */
[----:B------:R-:W-:Y:S01]  /*5c90*/  R2UR UR12, R6 ;  /* 0x00000000060c72ca */ /* 0x000fe200000e0000 */
[--C-:B------:R-:W-:Y:S01]  /*5ca0*/  IMAD R7, R7, 0x4, R23.reuse ;  /* 0x0000000407077824 */ /* 0x100fe200078e0217 */
[----:B------:R-:W-:Y:S01]  /*5cb0*/  R2UR UR35, R19 ;  /* 0x00000000132372ca */ /* 0x000fe200000e0000 */
[----:B------:R-:W-:Y:S01]  /*5cc0*/  IMAD R23, R14, 0x8000, R23 ;  /* 0x000080000e177824 */ /* 0x000fe200078e0217 */
[----:B------:R-:W-:Y:S01]  /*5cd0*/  UIADD3 UR4, UP1, UR14, 0x1f0, URZ ;  /* 0x000001f00e047890 */ /* 0x000fe2000ff3e03f */
[----:B------:R-:W-:Y:S01]  /*5ce0*/  VIADD R4, R4, 0xffffffff ;  /* 0xffffffff04047836 */ /* 0x000fe20000000000 */
[----:B------:R-:W-:Y:S01]  /*5cf0*/  R2UR UR40, R7 ;  /* 0x00000000072872ca */ /* 0x000fe200000e0000 */
[----:B------:R-:W-:Y:S01]  /*5d00*/  UIADD3 UR58, UR10, 0x20, URZ ;  /* 0x000000200a3a7890 */ /* 0x000fe2000fffe03f */
[----:B------:R-:W-:Y:S01]  /*5d10*/  R2UR UR18, R23 ;  /* 0x00000000171272ca */ /* 0x000fe200000e0000 */
[----:B------:R-:W-:Y:S01]  /*5d20*/  UIADD3 UR50, UR10, 0x40, URZ ;  /* 0x000000400a327890 */ /* 0x000fe2000fffe03f */
[----:B------:R-:W-:Y:S01]  /*5d30*/  ISETP.GT.AND P1, PT, R4, 0x1, PT ;  /* 0x000000010400780c */ /* 0x000fe20003f24270 */
[----:B------:R-:W-:Y:S01]  /*5d40*/  UIADD3 UR42, UR10, 0x60, URZ ;  /* 0x000000600a2a7890 */ /* 0x000fe2000fffe03f */
[----:B------:R-:W-:Y:S01]  /*5d50*/  VIADD R14, R14, 0x1 ;  /* 0x000000010e0e7836 */ /* 0x000fe20000000000 */
[----:B------:R-:W-:Y:S01]  /*5d60*/  UMOV UR30, 0x30000 ;  /* 0x00030000001e7882 */ /* 0x000fe20000000000 */
[----:B------:R-:W-:Y:S01]  /*5d70*/  UMOV UR6, 0x0 ;  /* 0x0000000000067882 */ /* 0x000fe20000000000 */
[----:B------:R-:W-:Y:S01]  /*5d80*/  UMOV UR7, 0x10000000 ;  /* 0x1000000000077882 */ /* 0x000fe20000000000 */
[----:B------:R-:W-:Y:S01]  /*5d90*/  UIADD3.X UR5, URZ, UR15, URZ, UP1, !UPT ;  /* 0x0000000f3f057290 */ /* 0x000fe20008ffe43f */
[----:B------:R-:W-:Y:S01]  /*5da0*/  ISETP.NE.AND P0, PT, R14, 0x2, PT ;  /* 0x000000020e00780c */ /* 0x000fe20003f05270 */
[----:B------:R-:W-:Y:S01]  /*5db0*/  UMOV UR57, UR9 ;  /* 0x0000000900397c82 */ /* 0x000fe20008000000 */
[----:B------:R-:W-:Y:S01]  /*5dc0*/  UIADD3 UR8, UR40, 0x100, URZ ;  /* 0x0000010028087890 */ /* 0x000fe2000fffe03f */
[----:B------:R-:W-:Y:S01]  /*5dd0*/  VIADD R22, R22, 0x80 ;  /* 0x0000008016167836 */ /* 0x000fe20000000000 */
[----:B------:R-:W-:Y:S01]  /*5de0*/  UIADD3 UR56, UR40, 0x4100, URZ ;  /* 0x0000410028387890 */ /* 0x000fe2000fffe03f */
[----:B------:R-:W-:Y:S01]  /*5df0*/  SEL R20, RZ, 0x1, P0 ;  /* 0x00000001ff147807 */ /* 0x000fe20000000000 */
[----:B------:R-:W-:Y:S01]  /*5e00*/  UIADD3 UR48, UR40, 0x8100, URZ ;  /* 0x0000810028307890 */ /* 0x000fe2000fffe03f */
[----:B------:R-:W-:Y:S01]  /*5e10*/  SEL R14, R14, RZ, P0 ;  /* 0x000000ff0e0e7207 */ /* 0x000fe20000000000 */
[----:B------:R-:W-:Y:S01]  /*5e20*/  UIADD3 UR40, UR40, 0xc100, URZ ;  /* 0x0000c10028287890 */ /* 0x000fe2000fffe03f */
[----:B------:R-:W-:Y:S01]  /*5e30*/  LOP3.LUT R5, R5, R20, RZ, 0x3c, !PT ;  /* 0x0000001405057212 */ /* 0x000fe200078e3cff */
[----:B------:R-:W-:Y:S01]  /*5e40*/  UIADD3 UR32, UR18, 0x20100, URZ ;  /* 0x0002010012207890 */ /* 0x000fe2000fffe03f */
[----:B------:R0:W-:Y:S01]  /*5e50*/  UTMALDG.3D.MULTICAST [UR8], [UR22], UR30, desc[UR6] ;  /* 0x00000608160073b4 */ /* 0x0001e2000801181e */
[----:B------:R-:W-:-:S02]  /*5e60*/  UIADD3 UR24, UR18, 0x22100, URZ ;  /* 0x0002210012187890 */ /* 0x000fc4000fffe03f */
[----:B------:R-:W-:Y:S01]  /*5e70*/  UIADD3 UR16, UR18, 0x24100, URZ ;  /* 0x0002410012107890 */ /* 0x000fe2000fffe03f */
[----:B------:R-:W-:Y:S01]  /*5e80*/  UMOV UR59, UR11 ;  /* 0x0000000b003b7c82 */ /* 0x000fe20008000000 */
[----:B------:R-:W-:Y:S01]  /*5e90*/  UMOV UR60, UR12 ;  /* 0x0000000c003c7c82 */ /* 0x000fe20008000000 */
[----:B------:R-:W-:Y:S01]  /*5ea0*/  UMOV UR49, UR9 ;  /* 0x0000000900317c82 */ /* 0x000fe20008000000 */
[----:B------:R-:W-:Y:S01]  /*5eb0*/  UMOV UR51, UR11 ;  /* 0x0000000b00337c82 */ /* 0x000fe20008000000 */
[----:B------:R-:W-:Y:S01]  /*5ec0*/  UMOV UR52, UR12 ;  /* 0x0000000c00347c82 */ /* 0x000fe20008000000 */
[----:B------:R-:W-:Y:S01]  /*5ed0*/  UMOV UR41, UR9 ;  /* 0x0000000900297c82 */ /* 0x000fe20008000000 */
[----:B------:R-:W-:Y:S01]  /*5ee0*/  UMOV UR44, UR12 ;  /* 0x0000000c002c7c82 */ /* 0x000fe20008000000 */
[----:B------:R-:W-:Y:S01]  /*5ef0*/  UMOV UR43, UR11 ;  /* 0x0000000b002b7c82 */ /* 0x000fe20008000000 */
[----:B------:R1:W-:Y:S01]  /*5f00*/  UTMALDG.3D.MULTICAST [UR56], [UR22], UR30, desc[UR6] ;  /* 0x00000638160073b4 */ /* 0x0003e2000801181e */
        /* <DEDUP_REMOVED lines=11> */
[----:B0-----:R-:W-:Y:S01]  /*5fc0*/  UIADD3 UR8, UR18, 0x26100, URZ ;  /* 0x0002610012087890 */ /* 0x001fe2000fffe03f */
[----:B------:R-:W-:Y:S01]  /*5fd0*/  UMOV UR11, UR35 ;  /* 0x00000023000b7c82 */ /* 0x000fe20008000000 */
[----:B------:R1:W-:Y:S01]  /*5fe0*/  UTMALDG.3D.MULTICAST [UR40], [UR22], UR30, desc[UR6] ;  /* 0x00000628160073b4 */ /* 0x0003e2000801181e */
[----:B------:R-:W-:Y:S01]  /*5ff0*/  UMOV UR18, UR50 ;  /* 0x0000003200127c82 */ /* 0x000fe20008000000 */
[----:B------:R-:W-:Y:S01]  /*6000*/  UMOV UR10, UR42 ;  /* 0x0000002a000a7c82 */ /* 0x000fe20008000000 */
[----:B------:R1:W-:Y:S01]  /*6010*/  UTMALDG.3D [UR32], [UR4], desc[UR6] ;  /* 0x00000620040075b4 */ /* 0x0003e20008011000 */
[----:B------:R1:W-:Y:S01]  /*6020*/  UTMALDG.3D [UR24], [UR4], desc[UR6] ;  /* 0x00000618040075b4 */ /* 0x0003e20008011000 */
[----:B------:R1:W-:Y:S02]  /*6030*/  UTMALDG.3D [UR16], [UR4], desc[UR6] ;  /* 0x00000610040075b4 */ /* 0x0003e40008011000 */
[----:B------:R1:W-:Y:S02]  /*6040*/  UTMALDG.3D [UR8], [UR4], desc[UR6] ;  /* 0x00000608040075b4 */ /* 0x0003e40008011000 */
[----:B-1----:R-:W-:Y:S05]  /*6050*/  @P1 BRA `(.L_x_108) ;  /* 0xfffffff800b41947 */ /* 0x002fea000383ffff */
.L_x_105:
[----:B------:R-:W-:Y:S05]  /*6060*/  BSYNC B1 ;  /* 0x0000000000017941 */ /* 0x000fea0003800000 */
.L_x_104:
[----:B------:R-:W-:Y:S01]  /*6070*/  LOP3.LUT P1, RZ, R10, 0xff, RZ, 0xc0, !PT ;  /* 0x000000ff0aff7812 */ /* 0x000fe2000782c0ff */
[----:B------:R-:W-:Y:S01]  /*6080*/  IMAD.IADD R8, R9, 0x1, R8 ;  /* 0x0000000109087824 */ /* 0x000fe200078e0208 */
[----:B------:R-:W-:Y:S01]  /*6090*/  IADD3 R16, P2, R16, UR38, RZ ;  /* 0x0000002610107c10 */ /* 0x000fe2000ff5e0ff */
[----:B------:R-:W-:Y:S01]  /*60a0*/  ULDC.64 UR4, c[0x0][0x650] ;  /* 0x0001940000047ab9 */ /* 0x000fe20000000a00 */
[----:B------:R-:W-:Y:S01]  /*60b0*/  BSSY B1, `(.L_x_109) ;  /* 0x000006c000017945 */ /* 0x000fe20003800000 */
[----:B------:R-:W-:Y:S01]  /*60c0*/  IMAD.MOV.U32 R20, RZ, RZ, -0x1 ;  /* 0xffffffffff147424 */ /* 0x000fe200078e00ff */
[----:B------:R-:W-:Y:S01]  /*60d0*/  SHF.R.U32.HI R4, RZ, 0x1, R8 ;  /* 0x00000001ff047819 */ /* 0x000fe20000011608 */
[----:B------:R-:W-:Y:S01]  /*60e0*/  IMAD.MOV.U32 R19, RZ, RZ, -0x1 ;  /* 0xffffffffff137424 */ /* 0x000fe200078e00ff */
[----:B------:R-:W-:Y:S02]  /*60f0*/  ISETP.GT.U32.AND P0, PT, R8, 0x1, PT ;  /* 0x000000010800780c */ /* 0x000fe40003f04070 */
[----:B------:R-:W-:-:S02]  /*6100*/  LOP3.LUT R4, R4, 0x1, RZ, 0xc0, !PT ;  /* 0x0000000104047812 */ /* 0x000fc400078ec0ff */
[----:B------:R-:W-:Y:S01]  /*6110*/  ISETP.LT.U32.AND P0, PT, R9, 0x2, P0 ;  /* 0x000000020900780c */ /* 0x000fe20000701070 */
[----:B------:R-:W0:Y:S01]  /*6120*/  @P1 S2R R11, SR_CgaCtaId ;  /* 0x00000000000b1919 */ /* 0x000e220000008800 */
[----:B------:R-:W-:Y:S02]  /*6130*/  @P1 MOV R6, 0x400 ;  /* 0x0000040000061802 */ /* 0x000fe40000000f00 */
[----:B------:R-:W-:Y:S02]  /*6140*/  IADD3.X R17, R17, UR37, RZ, P2, !PT ;  /* 0x0000002511117c10 */ /* 0x000fe400097fe4ff */
[----:B------:R-:W-:Y:S02]  /*6150*/  ISETP.GE.U32.AND P2, PT, R16, UR4, PT ;  /* 0x0000000410007c0c */ /* 0x000fe4000bf46070 */
[----:B------:R-:W-:Y:S02]  /*6160*/  LOP3.LUT R8, R8, 0x1, RZ, 0xc0, !PT ;  /* 0x0000000108087812 */ /* 0x000fe400078ec0ff */
[----:B------:R-:W-:-:S02]  /*6170*/  PRMT R10, RZ, 0x7610, R10 ;  /* 0x00007610ff0a7816 */ /* 0x000fc4000000000a */
[----:B0-----:R-:W-:-:S04]  /*6180*/  @P1 LEA R6, R11, R6, 0x18 ;  /* 0x000000060b061211 */ /* 0x001fc800078ec0ff */
[----:B------:R0:W-:Y:S01]  /*6190*/  @P1 SYNCS.ARRIVE.TRANS64.A1T0 RZ, [R6+URZ+0x38], RZ ;  /* 0x000038ff06ff19a7 */ /* 0x0001e2000810003f */
[----:B------:R-:W-:Y:S02]  /*61a0*/  ISETP.NE.U32.AND P1, PT, R4, 0x1, PT ;  /* 0x000000010400780c */ /* 0x000fe40003f25070 */
[----:B------:R-:W-:Y:S02]  /*61b0*/  SEL R4, RZ, 0x1, !P0 ;  /* 0x00000001ff047807 */ /* 0x000fe40004000000 */
[----:B------:R-:W-:Y:S02]  /*61c0*/  ISETP.GE.U32.AND.EX P0, PT, R17, UR5, PT, P2 ;  /* 0x0000000511007c0c */ /* 0x000fe4000bf06120 */
[----:B------:R-:W-:Y:S01]  /*61d0*/  ISETP.GT.U32.AND P1, PT, R9, 0x1, !P1 ;  /* 0x000000010900780c */ /* 0x000fe20004f24070 */
[----:B0-----:R-:W-:-:S03]  /*61e0*/  IMAD.MOV.U32 R6, RZ, RZ, -0x1 ;  /* 0xffffffffff067424 */ /* 0x001fc600078e00ff */
[----:B------:R-:W-:-:S04]  /*61f0*/  SEL R5, RZ, 0x1, !P1 ;  /* 0x00000001ff057807 */ /* 0x000fc80004800000 */
[--C-:B------:R-:W-:Y:S02]  /*6200*/  LOP3.LUT R3, R5, R3, R4.reuse, 0x96, !PT ;  /* 0x0000000305037212 */ /* 0x100fe400078e9604 */
[----:B------:R-:W-:Y:S01]  /*6210*/  PRMT R4, RZ, 0x7610, R4 ;  /* 0x00007610ff047816 */ /* 0x000fe20000000004 */
[----:B------:R-:W-:Y:S06]  /*6220*/  @P0 BRA `(.L_x_110) ;  /* 0x0000000400500947 */ /* 0x000fec0003800000 */
[----:B------:R-:W0:Y:S01]  /*6230*/  S2R R19, SR_CTAID.X ;  /* 0x0000000000137919 */ /* 0x000e220000002500 */
[----:B------:R-:W-:Y:S01]  /*6240*/  ULDC.64 UR4, c[0x0][0x628] ;  /* 0x00018a0000047ab9 */ /* 0x000fe20000000a00 */
[----:B------:R-:W1:Y:S01]  /*6250*/  LDC R20, c[0x0][0x144] ;  /* 0x00005100ff147b82 */ /* 0x000e620000000800 */
[----:B------:R-:W-:Y:S01]  /*6260*/  ISETP.NE.U32.AND P0, PT, RZ, UR4, PT ;  /* 0x00000004ff007c0c */ /* 0x000fe2000bf05070 */
[----:B------:R-:W2:Y:S01]  /*6270*/  S2R R14, SR_CTAID.Y ;  /* 0x00000000000e7919 */ /* 0x000ea20000002600 */
[----:B------:R-:W-:Y:S01]  /*6280*/  ULDC UR7, c[0x0][0x630] ;  /* 0x00018c0000077ab9 */ /* 0x000fe20000000800 */
[----:B------:R-:W-:Y:S01]  /*6290*/  ULDC UR8, c[0x0][0x150] ;  /* 0x0000540000087ab9 */ /* 0x000fe20000000800 */
[----:B------:R-:W-:Y:S01]  /*62a0*/  ISETP.NE.AND.EX P0, PT, RZ, UR5, PT, P0 ;  /* 0x00000005ff007c0c */ /* 0x000fe2000bf05300 */
[----:B------:R-:W-:Y:S02]  /*62b0*/  IMAD.MOV.U32 R4, RZ, RZ, R16 ;  /* 0x000000ffff047224 */ /* 0x000fe400078e0010 */
[----:B------:R-:W-:Y:S01]  /*62c0*/  IMAD.MOV.U32 R5, RZ, RZ, R17 ;  /* 0x000000ffff057224 */ /* 0x000fe200078e0011 */
[----:B0-----:R-:W-:-:S09]  /*62d0*/  I2FP.F32.U32 R21, R19 ;  /* 0x0000001300157245 */ /* 0x001fd20000201000 */
[----:B------:R-:W-:Y:S05]  /*62e0*/  @!P0 BRA `(.L_x_111) ;  /* 0x0000000000288947 */ /* 0x000fea0003800000 */
[----:B------:R-:W-:Y:S02]  /*62f0*/  ULDC UR6, c[0x0][0x634] ;  /* 0x00018d0000067ab9 */ /* 0x000fe40000000800 */
[----:B------:R-:W-:-:S05]  /*6300*/  IADD3 R5, P0, R16, UR6, RZ ;  /* 0x0000000610057c10 */ /* 0x000fca000ff1e0ff */
[----:B------:R-:W-:-:S04]  /*6310*/  IMAD.X R15, RZ, RZ, R17, P0 ;  /* 0x000000ffff0f7224 */ /* 0x000fc800000e0611 */
[----:B------:R-:W-:-:S04]  /*6320*/  IMAD.WIDE.U32 R6, R15, UR4, RZ ;  /* 0x000000040f067c25 */ /* 0x000fc8000f8e00ff */
[----:B------:R-:W-:-:S04]  /*6330*/  IMAD.WIDE.U32 R6, P0, R5, UR5, R6 ;  /* 0x0000000505067c25 */ /* 0x000fc8000f800006 */
[----:B------:R-:W-:-:S04]  /*6340*/  IMAD.WIDE.U32 R4, R5, UR4, RZ ;  /* 0x0000000405047c25 */ /* 0x000fc8000f8e00ff */
[----:B------:R-:W-:Y:S01]  /*6350*/  IMAD.MOV.U32 R4, RZ, RZ, R7 ;  /* 0x000000ffff047224 */ /* 0x000fe200078e0007 */
[----:B------:R-:W-:Y:S01]  /*6360*/  IADD3 RZ, P1, R5, R6, RZ ;  /* 0x0000000605ff7210 */ /* 0x000fe20007f3e0ff */
[----:B------:R-:W-:-:S04]  /*6370*/  IMAD.X R5, RZ, RZ, RZ, P0 ;  /* 0x000000ffff057224 */ /* 0x000fc800000e06ff */
[----:B------:R-:W-:-:S08]  /*6380*/  IMAD.WIDE.U32.X R4, R15, UR5, R4, P1 ;  /* 0x000000050f047c25 */ /* 0x000fd000088e0404 */
.L_x_111:
[----:B------:R-:W-:Y:S01]  /*6390*/  FMUL R21, R21, UR8 ;  /* 0x0000000815157c20 */ /* 0x000fe20008400000 */
[--C-:B------:R-:W-:Y:S01]  /*63a0*/  SHF.R.U64 R15, R4, UR7, R5.reuse ;  /* 0x00000007040f7c19 */ /* 0x100fe20008001205 */
[----:B------:R-:W-:Y:S01]  /*63b0*/  ULDC.64 UR4, c[0x0][0x620] ;  /* 0x0001880000047ab9 */ /* 0x000fe20000000a00 */
[----:B------:R-:W-:Y:S01]  /*63c0*/  SHF.R.U32.HI R4, RZ, UR7, R5 ;  /* 0x00000007ff047c19 */ /* 0x000fe20008011605 */
[----:B------:R-:W-:Y:S01]  /*63d0*/  ULDC.64 UR6, c[0x0][0x640] ;  /* 0x0001900000067ab9 */ /* 0x000fe20000000a00 */
[----:B------:R-:W-:Y:S01]  /*63e0*/  IADD3 R5, P0, RZ, -R15, RZ ;  /* 0x8000000fff057210 */ /* 0x000fe20007f1e0ff */
[----:B------:R-:W0:Y:S04]  /*63f0*/  F2I.U32.TRUNC.NTZ R21, R21 ;  /* 0x0000001500157305 */ /* 0x000e28000020f000 */
[----:B------:R-:W-:Y:S01]  /*6400*/  IMAD.X R4, RZ, RZ, ~R4, P0 ;  /* 0x000000ffff047224 */ /* 0x000fe200000e0e04 */
[----:B------:R-:W-:-:S03]  /*6410*/  ISETP.NE.U32.AND P0, PT, RZ, UR6, PT ;  /* 0x00000006ff007c0c */ /* 0x000fc6000bf05070 */
[----:B------:R-:W-:Y:S01]  /*6420*/  IMAD R4, R4, UR4, RZ ;  /* 0x0000000404047c24 */ /* 0x000fe2000f8e02ff */
[----:B------:R-:W-:-:S03]  /*6430*/  ISETP.NE.AND.EX P0, PT, RZ, UR7, PT, P0 ;  /* 0x00000007ff007c0c */ /* 0x000fc6000bf05300 */
[C---:B------:R-:W-:Y:S01]  /*6440*/  IMAD R7, R5.reuse, UR5, R4 ;  /* 0x0000000505077c24 */ /* 0x040fe2000f8e0204 */
[----:B------:R-:W-:Y:S01]  /*6450*/  ULDC UR5, c[0x0][0x154] ;  /* 0x0000550000057ab9 */ /* 0x000fe20000000800 */
[----:B------:R-:W-:Y:S01]  /*6460*/  IMAD.WIDE.U32 R4, R5, UR4, R16 ;  /* 0x0000000405047c25 */ /* 0x000fe2000f8e0010 */
[----:B------:R-:W-:-:S03]  /*6470*/  ULDC UR4, c[0x0][0x618] ;  /* 0x0001860000047ab9 */ /* 0x000fc60000000800 */
[----:B0-----:R-:W-:Y:S02]  /*6480*/  IMAD.MOV R6, RZ, RZ, -R21 ;  /* 0x000000ffff067224 */ /* 0x001fe400078e0a15 */
[----:B------:R-:W0:Y:S01]  /*6490*/  LDC R21, c[0x0][0x148] ;  /* 0x00005200ff157b82 */ /* 0x000e220000000800 */
[----:B------:R-:W-:Y:S02]  /*64a0*/  IMAD.IADD R5, R5, 0x1, R7 ;  /* 0x0000000105057824 */ /* 0x000fe400078e0207 */
[----:B-1----:R-:W-:Y:S01]  /*64b0*/  IMAD R19, R20, R6, R19 ;  /* 0x0000000614137224 */ /* 0x002fe200078e0213 */
[----:B--2---:R-:W-:Y:S02]  /*64c0*/  I2FP.F32.U32 R6, R14 ;  /* 0x0000000e00067245 */ /* 0x004fe40000201000 */
[--C-:B------:R-:W-:Y:S02]  /*64d0*/  SHF.R.U64 R20, R4, UR4, R5.reuse ;  /* 0x0000000404147c19 */ /* 0x100fe40008001205 */
[----:B------:R-:W-:Y:S01]  /*64e0*/  SHF.R.U32.HI R5, RZ, UR4, R5 ;  /* 0x00000004ff057c19 */ /* 0x000fe20008011605 */
[----:B------:R-:W-:Y:S01]  /*64f0*/  FMUL R6, R6, UR5 ;  /* 0x0000000506067c20 */ /* 0x000fe20008400000 */
[----:B------:R-:W-:-:S02]  /*6500*/  ULDC UR4, c[0x0][0x608] ;  /* 0x0001820000047ab9 */ /* 0x000fc40000000800 */
[--C-:B------:R-:W-:Y:S01]  /*6510*/  SHF.R.U64 R23, R20, UR4, R5.reuse ;  /* 0x0000000414177c19 */ /* 0x100fe20008001205 */
[----:B------:R1:W2:Y:S01]  /*6520*/  F2I.U32.TRUNC.NTZ R24, R6 ;  /* 0x0000000600187305 */ /* 0x0002a2000020f000 */
[----:B------:R-:W-:Y:S01]  /*6530*/  SHF.R.U32.HI R4, RZ, UR4, R5 ;  /* 0x00000004ff047c19 */ /* 0x000fe20008011605 */
[----:B------:R-:W-:-:S03]  /*6540*/  ULDC UR4, c[0x0][0x658] ;  /* 0x0001960000047ab9 */ /* 0x000fc60000000800 */
[--C-:B------:R-:W-:Y:S02]  /*6550*/  SHF.R.U64 R22, R23, UR4, R4.reuse ;  /* 0x0000000417167c19 */ /* 0x100fe40008001204 */
[----:B------:R-:W-:-:S03]  /*6560*/  SHF.R.U32.HI R25, RZ, UR4, R4 ;  /* 0x00000004ff197c19 */ /* 0x000fc60008011604 */
[----:B------:R-:W-:Y:S02]  /*6570*/  IMAD.MOV.U32 R4, RZ, RZ, R22 ;  /* 0x000000ffff047224 */ /* 0x000fe400078e0016 */
[----:B------:R-:W-:Y:S01]  /*6580*/  IMAD.MOV.U32 R5, RZ, RZ, R25 ;  /* 0x000000ffff057224 */ /* 0x000fe200078e0019 */
[----:B-1----:R-:W-:Y:S06]  /*6590*/  @!P0 BRA `(.L_x_112) ;  /* 0x0000000000288947 */ /* 0x002fec0003800000 */
        /* <DEDUP_REMOVED lines=10> */
.L_x_112:
[----:B------:R-:W-:Y:S01]  /*6640*/  ISETP.NE.AND P0, PT, R2, 0x1, PT ;  /* 0x000000010200780c */ /* 0x000fe20003f05270 */
[----:B------:R-:W-:Y:S01]  /*6650*/  ULDC UR4, c[0x0][0x648] ;  /* 0x0001920000047ab9 */ /* 0x000fe20000000800 */
[----:B------:R-:W-:Y:S01]  /*6660*/  LOP3.LUT R23, R23, UR29, RZ, 0xc0, !PT ;  /* 0x0000001d17177c12 */ /* 0x000fe2000f8ec0ff */
[----:B--2---:R-:W-:Y:S01]  /*6670*/  IMAD.MOV R24, RZ, RZ, -R24 ;  /* 0x000000ffff187224 */ /* 0x004fe200078e0a18 */
[----:B------:R-:W-:Y:S01]  /*6680*/  SHF.R.U64 R4, R4, UR4, R5 ;  /* 0x0000000404047c19 */ /* 0x000fe20008001205 */
[----:B------:R-:W-:Y:S01]  /*6690*/  ULDC UR4, c[0x0][0x638] ;  /* 0x00018e0000047ab9 */ /* 0x000fe20000000800 */
[----:B------:R-:W-:Y:S01]  /*66a0*/  LOP3.LUT R7, R20, UR13, RZ, 0xc0, !PT ;  /* 0x0000000d14077c12 */ /* 0x000fe2000f8ec0ff */
[----:B------:R-:W-:Y:S01]  /*66b0*/  ULDC UR5, c[0x0][0x610] ;  /* 0x0001840000057ab9 */ /* 0x000fe20000000800 */
[----:B------:R-:W-:Y:S02]  /*66c0*/  IMAD.MOV.U32 R6, RZ, RZ, R15 ;  /* 0x000000ffff067224 */ /* 0x000fe400078e000f */
[----:B------:R-:W-:-:S02]  /*66d0*/  IMAD.MOV R5, RZ, RZ, -R4 ;  /* 0x000000ffff057224 */ /* 0x000fc400078e0a04 */
[----:B------:R-:W-:Y:S02]  /*66e0*/  IMAD R4, R4, UR21, R23 ;  /* 0x0000001504047c24 */ /* 0x000fe4000f8e0217 */
[----:B0-----:R-:W-:Y:S02]  /*66f0*/  @P0 IMAD R19, R21, R24, R14 ;  /* 0x0000001815130224 */ /* 0x001fe400078e020e */
[----:B------:R-:W-:Y:S01]  /*6700*/  IMAD R22, R5, UR4, R22 ;  /* 0x0000000405167c24 */ /* 0x000fe2000f8e0216 */
[----:B------:R-:W-:Y:S01]  /*6710*/  ULDC UR4, c[0x0][0x600] ;  /* 0x0001800000047ab9 */ /* 0x000fe20000000800 */
[----:B------:R-:W-:Y:S02]  /*6720*/  IMAD R20, R4, UR5, R19 ;  /* 0x0000000504147c24 */ /* 0x000fe4000f8e0213 */
[----:B------:R-:W-:Y:S02]  /*6730*/  IMAD R5, R22, UR4, R7 ;  /* 0x0000000416057c24 */ /* 0x000fe4000f8e0207 */
[----:B------:R-:W-:-:S03]  /*6740*/  IMAD.MOV.U32 R4, RZ, RZ, 0x1 ;  /* 0x00000001ff047424 */ /* 0x000fc600078e00ff */
[----:B------:R-:W-:Y:S02]  /*6750*/  SEL R19, R5, R20, !P0 ;  /* 0x0000001405137207 */ /* 0x000fe40004000000 */
[----:B------:R-:W-:-:S07]  /*6760*/  SEL R20, R20, R5, !P0 ;  /* 0x0000000514147207 */ /* 0x000fce0004000000 */
.L_x_110:
[----:B------:R-:W-:Y:S05]  /*6770*/  BSYNC B1 ;  /* 0x0000000000017941 */ /* 0x000fea0003800000 */
.L_x_109:
[----:B------:R-:W-:-:S13]  /*6780*/  LOP3.LUT P0, RZ, R4, 0xff, RZ, 0xc0, !PT ;  /* 0x000000ff04ff7812 */ /* 0x000fda000780c0ff */
[----:B------:R-:W-:Y:S05]  /*6790*/  @P0 BRA `(.L_x_113) ;  /* 0xfffffff000ac0947 */ /* 0x000fea000383ffff */
[----:B------:R-:W-:Y:S05]  /*67a0*/  BSYNC B0 ;  /* 0x0000000000007941 */ /* 0x000fea0003800000 */
.L_x_102:
[----:B------:R-:W-:-:S03]  /*67b0*/  UMOV UR4, 0xffffffff ;  /* 0xffffffff00047882 */ /* 0x000fc60000000000 */
[----:B------:R-:W-:Y:S05]  /*67c0*/  BRA.DIV UR4, `(.L_x_114) ;  /* 0x0000000204cc7947 */ /* 0x000fea000b800000 */
[----:B------:R-:W-:-:S13]  /*67d0*/  ELECT P6, URZ, PT ;  /* 0x00000000003f782f */ /* 0x000fda00038c0000 */
.L_x_126:
[----:B------:R-:W-:Y:S04]  /*67e0*/  BSSY B0, `(.L_x_115) ;  /* 0x0000019000007945 */ /* 0x000fe80003800000 */
[----:B------:R-:W-:Y:S05]  /*67f0*/  @!P6 BRA `(.L_x_116) ;  /* 0x00000000005ce947 */ /* 0x000fea0003800000 */
[----:B------:R-:W-:-:S04]  /*6800*/  LOP3.LUT R18, R18, 0x2, RZ, 0xfc, !PT ;  /* 0x0000000212127812 */ /* 0x000fc800078efcff */
[----:B------:R-:W-:-:S13]  /*6810*/  ISETP.NE.AND P0, PT, R18, 0x3, PT ;  /* 0x000000031200780c */ /* 0x000fda0003f05270 */
[----:B------:R-:W-:Y:S05]  /*6820*/  @!P0 BRA `(.L_x_117) ;  /* 0x0000000000048947 */ /* 0x000fea0003800000 */
[----:B------:R-:W-:Y:S01]  /*6830*/  BPT.TRAP 0x1 ;  /* 0x000000040000795c */ /* 0x000fe20000300000 */
.L_x_117:
[----:B------:R-:W0:Y:S01]  /*6840*/  S2R R5, SR_CgaCtaId ;  /* 0x0000000000057919 */ /* 0x000e220000008800 */
[----:B------:R-:W-:Y:S02]  /*6850*/  MOV R0, 0x400 ;  /* 0x0000040000007802 */ /* 0x000fe40000000f00 */
[----:B------:R-:W-:Y:S02]  /*6860*/  SHF.L.U32 R2, R3, 0x1f, RZ ;  /* 0x0000001f03027819 */ /* 0x000fe400000006ff */
[----:B0-----:R-:W-:-:S05]  /*6870*/  LEA R5, R5, R0, 0x18 ;  /* 0x0000000005057211 */ /* 0x001fca00078ec0ff */
[----:B------:R-:W-:-:S04]  /*6880*/  VIADD R5, R5, 0x10 ;  /* 0x0000001005057836 */ /* 0x000fc80000000000 */
[C---:B------:R-:W-:Y:S02]  /*6890*/  IMAD R7, R8.reuse, 0x8, R5 ;  /* 0x0000000808077824 */ /* 0x040fe400078e0205 */
[----:B------:R-:W-:Y:S02]  /*68a0*/  VIADD R8, R8, 0x1 ;  /* 0x0000000108087836 */ /* 0x000fe40000000000 */
[----:B------:R-:W0:Y:S03]  /*68b0*/  SYNCS.PHASECHK.TRANS64.TRYWAIT P0, [R7+URZ], R2 ;  /* 0x00000002070075a7 */ /* 0x000e26000800017f */
[----:B------:R-:W-:-:S04]  /*68c0*/  ISETP.NE.AND P1, PT, R8, 0x2, PT ;  /* 0x000000020800780c */ /* 0x000fc80003f25270 */
[----:B------:R-:W-:Y:S02]  /*68d0*/  SEL R0, RZ, 0x1, P1 ;  /* 0x00000001ff007807 */ /* 0x000fe40000800000 */
[----:B------:R-:W-:Y:S02]  /*68e0*/  SEL R8, R8, RZ, P1 ;  /* 0x000000ff08087207 */ /* 0x000fe40000800000 */
[----:B------:R-:W-:Y:S01]  /*68f0*/  LOP3.LUT R0, R3, R0, RZ, 0x3c, !PT ;  /* 0x0000000003007212 */ /* 0x000fe200078e3cff */
[----:B0-----:R-:W-:Y:S06]  /*6900*/  @!P0 BRA `(.L_x_118) ;  /* 0x00000000009c8947 */ /* 0x001fec0003800000 */
.L_x_127:
[----:B------:R-:W-:Y:S01]  /*6910*/  IMAD R5, R8, 0x8, R5 ;  /* 0x0000000808057824 */ /* 0x000fe200078e0205 */
[----:B------:R-:W-:-:S07]  /*6920*/  SHF.L.U32 R0, R0, 0x1f, RZ ;  /* 0x0000001f00007819 */ /* 0x000fce00000006ff */
.L_x_119:
[----:B-1----:R1:W2:Y:S02]  /*6930*/  SYNCS.PHASECHK.TRANS64.TRYWAIT P0, [R5+URZ], R0 ;  /* 0x00000000050075a7 */ /* 0x0022a4000800017f */
[----:B--2---:R-:W-:Y:S05]  /*6940*/  @!P0 NANOSLEEP.SYNCS 0x989680 ;  /* 0x009896800000895d */ /* 0x004fea0003900000 */
[----:B------:R-:W2:Y:S02]  /*6950*/  @!P0 SYNCS.PHASECHK.TRANS64 P0, [R5+URZ], R0 ;  /* 0x00000000050085a7 */ /* 0x000ea4000800007f */
[----:B--2---:R-:W-:Y:S05]  /*6960*/  @!P0 BRA `(.L_x_119) ;  /* 0xfffffffc00f08947 */ /* 0x004fea000383ffff */
.L_x_116:
[----:B------:R-:W-:Y:S05]  /*6970*/  BSYNC B0 ;  /* 0x0000000000007941 */ /* 0x000fea0003800000 */
.L_x_115:
[----:B------:R-:W-:Y:S05]  /*6980*/  EXIT ;  /* 0x000000000000794d */ /* 0x000fea0003800000 */
.L_x_21:
[----:B-1----:R1:W2:Y:S02]  /*6990*/  SYNCS.PHASECHK.TRANS64.TRYWAIT P1, [R3+URZ], R0 ;  /* 0x00000000030075a7 */ /* 0x0022a4000802017f */
[----:B--2---:R-:W-:Y:S05]  /*69a0*/  @!P1 NANOSLEEP.SYNCS 0x989680 ;  /* 0x009896800000995d */ /* 0x004fea0003900000 */
[----:B------:R-:W2:Y:S02]  /*69b0*/  @!P1 SYNCS.PHASECHK.TRANS64 P1, [R3+URZ], R0 ;  /* 0x00000000030095a7 */ /* 0x000ea4000802007f */
[----:B--2---:R-:W-:Y:S05]  /*69c0*/  @!P1 BRA `(.L_x_21) ;  /* 0xfffffffc00f09947 */ /* 0x004fea000383ffff */
[----:B------:R-:W-:Y:S05]  /*69d0*/  BRA `(.L_x_20) ;  /* 0xffffffac00487947 */ /* 0x000fea000383ffff */
.L_x_26:
[----:B-1----:R1:W2:Y:S02]  /*69e0*/  SYNCS.PHASECHK.TRANS64.TRYWAIT P1, [R5+URZ], R4 ;  /* 0x00000004050075a7 */ /* 0x0022a4000802017f */
[----:B--2---:R-:W-:Y:S05]  /*69f0*/  @!P1 NANOSLEEP.SYNCS 0x989680 ;  /* 0x009896800000995d */ /* 0x004fea0003900000 */
[----:B------:R-:W2:Y:S02]  /*6a00*/  @!P1 SYNCS.PHASECHK.TRANS64 P1, [R5+URZ], R4 ;  /* 0x00000004050095a7 */ /* 0x000ea4000802007f */
[----:B--2---:R-:W-:Y:S05]  /*6a10*/  @!P1 BRA `(.L_x_26) ;  /* 0xfffffffc00f09947 */ /* 0x004fea000383ffff */
[----:B------:R-:W-:Y:S05]  /*6a20*/  BRA `(.L_x_25) ;  /* 0xffffffb400707947 */ /* 0x000fea000383ffff */
.L_x_103:
[----:B------:R-:W-:Y:S01]  /*6a30*/  BSSY B1, `(.L_x_120) ;  /* 0x0000006000017945 */ /* 0x000fe20003800000 */
[----:B------:R-:W-:-:S07]  /*6a40*/  IMAD.MOV.U32 R15, RZ, RZ, -0x1 ;  /* 0xffffffffff0f7424 */ /* 0x000fce00078e00ff */
[----:B------:R-:W-:Y:S05]  /*6a50*/  WARPSYNC.COLLECTIVE R15, `(.L_x_121) ;  /* 0x000000000f0c7348 */ /* 0x000fea0003c00000 */
[----:B------:R-:W-:Y:S02]  /*6a60*/  ELECT P6, UR62, PT ;  /* 0x00000000003e782f */ /* 0x000fe400038c0000 */
[----:B------:R-:W-:Y:S01]  /*6a70*/  MOV R14, UR62 ;  /* 0x0000003e000e7c02 */ /* 0x000fe20008000f00 */
[----:B------:R-:W-:Y:S10]  /*6a80*/  ENDCOLLECTIVE ;  /* 0x000000000000791b */ /* 0x000ff40003800000 */
.L_x_121:
[----:B------:R-:W-:Y:S05]  /*6a90*/  BSYNC B1 ;  /* 0x0000000000017941 */ /* 0x000fea0003800000 */
.L_x_120:
[----:B------:R-:W-:Y:S05]  /*6aa0*/  BRA `(.L_x_122) ;  /* 0xffffffec00f47947 */ /* 0x000fea000383ffff */
.L_x_106:
[----:B0-----:R0:W1:Y:S02]  /*6ab0*/  SYNCS.PHASECHK.TRANS64.TRYWAIT P0, [R20+URZ+0x10], R7 ;  /* 0x00001007140075a7 */ /* 0x001064000800017f */
[----:B-1----:R-:W-:Y:S05]  /*6ac0*/  @!P0 NANOSLEEP.SYNCS 0x989680 ;  /* 0x009896800000895d */ /* 0x002fea0003900000 */
[----:B------:R-:W1:Y:S02]  /*6ad0*/  @!P0 SYNCS.PHASECHK.TRANS64 P0, [R20+URZ+0x10], R7 ;  /* 0x00001007140085a7 */ /* 0x000e64000800007f */
[----:B-1----:R-:W-:Y:S05]  /*6ae0*/  @!P0 BRA `(.L_x_106) ;  /* 0xfffffffc00f08947 */ /* 0x002fea000383ffff */
[----:B------:R-:W-:Y:S05]  /*6af0*/  BRA `(.L_x_123) ;  /* 0xfffffff000347947 */ /* 0x000fea000383ffff */
.L_x_114:
[----:B------:R-:W-:Y:S01]  /*6b00*/  BSSY B0, `(.L_x_124) ;  /* 0x0000006000007945 */ /* 0x000fe20003800000 */
[----:B------:R-:W-:-:S07]  /*6b10*/  IMAD.MOV.U32 R15, RZ, RZ, -0x1 ;  /* 0xffffffffff0f7424 */ /* 0x000fce00078e00ff */
[----:B------:R-:W-:Y:S05]  /*6b20*/  WARPSYNC.COLLECTIVE R15, `(.L_x_125) ;  /* 0x000000000f0c7348 */ /* 0x000fea0003c00000 */
[----:B------:R-:W-:Y:S02]  /*6b30*/  ELECT P6, UR62, PT ;  /* 0x00000000003e782f */ /* 0x000fe400038c0000 */
[----:B------:R-:W-:Y:S01]  /*6b40*/  MOV R14, UR62 ;  /* 0x0000003e000e7c02 */ /* 0x000fe20008000f00 */
[----:B------:R-:W-:Y:S10]  /*6b50*/  ENDCOLLECTIVE ;  /* 0x000000000000791b */ /* 0x000ff40003800000 */
.L_x_125:
[----:B------:R-:W-:Y:S05]  /*6b60*/  BSYNC B0 ;  /* 0x0000000000007941 */ /* 0x000fea0003800000 */
.L_x_124:
[----:B------:R-:W-:Y:S05]  /*6b70*/  BRA `(.L_x_126) ;  /* 0xfffffffc00187947 */ /* 0x000fea000383ffff */
.L_x_118:
[----:B0-----:R0:W1:Y:S02]  /*6b80*/  SYNCS.PHASECHK.TRANS64.TRYWAIT P0, [R7+URZ], R2 ;  /* 0x00000002070075a7 */ /* 0x001064000800017f */
[----:B-1----:R-:W-:Y:S05]  /*6b90*/  @!P0 NANOSLEEP.SYNCS 0x989680 ;  /* 0x009896800000895d */ /* 0x002fea0003900000 */
[----:B------:R-:W1:Y:S02]  /*6ba0*/  @!P0 SYNCS.PHASECHK.TRANS64 P0, [R7+URZ], R2 ;  /* 0x00000002070085a7 */ /* 0x000e64000800007f */
[----:B-1----:R-:W-:Y:S05]  /*6bb0*/  @!P0 BRA `(.L_x_118) ;  /* 0xfffffffc00f08947 */ /* 0x002fea000383ffff */
[----:B------:R-:W-:Y:S05]  /*6bc0*/  BRA `(.L_x_127) ;  /* 0xfffffffc00507947 */ /* 0x000fea000383ffff */
.L_x_128:
[----:B------:R-:W-:-:S00]  /*6bd0*/  BRA `(.L_x_128) ;  /* 0xfffffffc00fc7947 */ /* 0x000fc0000383ffff */
[----:B------:R-:W-:-:S00]  /*6be0*/  NOP ;  /* 0x0000000000007918 */ /* 0x000fc00000000000 */
        /* <DEDUP_REMOVED lines=9> */
.L_x_129:


//--------------------- .nv.global.init           --------------------------
	.section	.nv.global.init,"aw",@progbits
.nv.global.init:
	.type		$str$22,@object
	.size		$str$22,($str$23 - $str$22)
$str$22:
        /*0000*/ 	.byte	0x6b, 0x5f, 0x74, 0x69, 0x6c, 0x65, 0x5f, 0x63, 0x6f, 0x75, 0x6e, 0x74, 0x20, 0x3e, 0x3d, 0x20
        /*0010*/ 	.byte	0x31, 0x00
	.type		$str$23,@object
	.size		$str$23,(__unnamed_1 - $str$23)
$str$23:
        /*0012*/ 	.byte	0x2f, 0x74, 0x6d, 0x70, 0x2f, 0x63, 0x75, 0x74, 0x6c, 0x61, 0x73, 0x73, 0x5f, 0x73, 0x77, 0x65
        /*0022*/ 	.byte	0x65, 0x70, 0x5f, 0x73, 0x72, 0x63, 0x2f, 0x69, 0x6e, 0x63, 0x6c, 0x75, 0x64, 0x65, 0x2f, 0x63
        /*0032*/ 	.byte	0x75, 0x74, 0x6c, 0x61, 0x73, 0x73, 0x2f, 0x67, 0x65, 0x6d, 0x6d, 0x2f, 0x63, 0x6f, 0x6c, 0x6c
        /*0042*/ 	.byte	0x65, 0x63, 0x74, 0x69, 0x76, 0x65, 0x2f, 0x73, 0x6d, 0x39, 0x30, 0x5f, 0x6d, 0x6d, 0x61, 0x5f
        /*0052*/ 	.byte	0x74, 0x6d, 0x61, 0x5f, 0x67, 0x6d, 0x6d, 0x61, 0x5f, 0x73, 0x73, 0x5f, 0x77, 0x61, 0x72, 0x70
        /*0062*/ 	.byte	0x73, 0x70, 0x65, 0x63, 0x69, 0x61, 0x6c, 0x69, 0x7a, 0x65, 0x64, 0x2e, 0x68, 0x70, 0x70, 0x00
	.type		__unnamed_1,@object
	.size		__unnamed_1,(.L_0 - __unnamed_1)
__unnamed_1:
        /*0072*/ 	.byte	0x76, 0x6f, 0x69, 0x64, 0x20, 0x63, 0x75, 0x74, 0x6c, 0x61, 0x73, 0x73, 0x3a, 0x3a, 0x67, 0x65
        /* <DEDUP_REMOVED lines=177> */
        /*0b92*/ 	.byte	0x6e, 0x74, 0x69, 0x74, 0x79, 0x5d, 0x00
.L_0:


//--------------------- .nv.shared._ZN7cutlass13device_kernelINS_4gemm6kernel13GemmUniversalIN4cute5tupleIJiiiiEEENS1_10collective13CollectiveMmaINS1_34MainloopSm90TmaGmmaWarpSpecializedILi2ENS5_IJNS4_1CILi1EEENSA_ILi2EEESB_EEENS1_35KernelTmaWarpSpecializedCooperativeEEENS5_IJNSA_ILi128EEENSA_ILi64EEESG_EEENS_10tfloat32_tENS5_IJlSB_lEEESJ_SK_NS4_8TiledMMAINS4_8MMA_AtomIJNS4_4SM904GMMA29MMA_64x64x8_F32TF32TF32_SS_TNILNSO_7ScaleInE1ELSQ_1EEEEEENS4_6LayoutINS5_IJSC_SB_SB_EEENS5_IJSB_NSA_ILi0EEESV_EEEEENS5_IJNS4_10UnderscoreESY_SY_EEEEENS4_23SM90_TMA_LOAD_MULTICASTENS4_14ComposedLayoutINS4_7SwizzleILi3ELi4ELi3EEENS4_18smem_ptr_flag_bitsILi32EEENST_INS5_IJNSA_ILi8EEENSA_ILi32EEEEEENS5_IJS18_SB_EEEEEEEvNS4_8identityENS4_13SM90_TMA_LOADES1C_vS1D_EENS_8epilogue10collective6detail29Sm90TmaWarpSpecializedAdapterINS1H_15DefaultEpilogueISJ_SK_SK_NS1G_6thread17LinearCombinationISJ_Li1EffLNS1L_9ScaleType4KindE0ELNS_15FloatRoundStyleE2ESJ_EENS1_15EpilogueDefaultEEEEEvvEEEEvNT_6ParamsE --------------------------
	.section	.nv.shared._ZN7cutlass13device_kernelINS_4gemm6kernel13GemmUniversalIN4cute5tupleIJiiiiEEENS1_10collective13CollectiveMmaINS1_34MainloopSm90TmaGmmaWarpSpecializedILi2ENS5_IJNS4_1CILi1EEENSA_ILi2EEESB_EEENS1_35KernelTmaWarpSpecializedCooperativeEEENS5_IJNSA_ILi128EEENSA_ILi64EEESG_EEENS_10tfloat32_tENS5_IJlSB_lEEESJ_SK_NS4_8TiledMMAINS4_8MMA_AtomIJNS4_4SM904GMMA29MMA_64x64x8_F32TF32TF32_SS_TNILNSO_7ScaleInE1ELSQ_1EEEEEENS4_6LayoutINS5_IJSC_SB_SB_EEENS5_IJSB_NSA_ILi0EEESV_EEEEENS5_IJNS4_10UnderscoreESY_SY_EEEEENS4_23SM90_TMA_LOAD_MULTICASTENS4_14ComposedLayoutINS4_7SwizzleILi3ELi4ELi3EEENS4_18smem_ptr_flag_bitsILi32EEENST_INS5_IJNSA_ILi8EEENSA_ILi32EEEEEENS5_IJS18_SB_EEEEEEEvNS4_8identityENS4_13SM90_TMA_LOADES1C_vS1D_EENS_8epilogue10collective6detail29Sm90TmaWarpSpecializedAdapterINS1H_15DefaultEpilogueISJ_SK_SK_NS1G_6thread17LinearCombinationISJ_Li1EffLNS1L_9ScaleType4KindE0ELNS_15FloatRoundStyleE2ESJ_EENS1_15EpilogueDefaultEEEEEvvEEEEvNT_6ParamsE,"aw",@nobits
	.sectionflags	@""
	.align	16
	.zero		1024


//--------------------- .nv.shared.reserved.0     --------------------------
	.section	.nv.shared.reserved.0,"aw",@nobits
	.weak		__nv_reservedSMEM_offset_0_alias
	.size		__nv_reservedSMEM_offset_0_alias, 0, 0
	.other		__nv_reservedSMEM_offset_0_alias,@"STO_CUDA_RESERVED_SHARED STV_DEFAULT"
__nv_reservedSMEM_offset_0_alias:
	.zero		0


//--------------------- .nv.global                --------------------------
	.section	.nv.global,"aw",@nobits
.nv.global:
	.type		_ZN39_INTERNAL_38456b09_4_k_cu_8d11c14c_59394cute1_E,@object
	.size		_ZN39_INTERNAL_38456b09_4_k_cu_8d11c14c_59394cute1_E,(_ZN39_INTERNAL_38456b09_4_k_cu_8d11c14c_59394cuda3std3__45__cpo6cbeginE - _ZN39_INTERNAL_38456b09_4_k_cu_8d11c14c_59394cute1_E)
_ZN39_INTERNAL_38456b09_4_k_cu_8d11c14c_59394cute1_E:
	.zero		1
	.type		_ZN39_INTERNAL_38456b09_4_k_cu_8d11c14c_59394cuda3std3__45__cpo6cbeginE,@object
	.size		_ZN39_INTERNAL_38456b09_4_k_cu_8d11c14c_59394cuda3std3__45__cpo6cbeginE,(_ZN39_INTERNAL_38456b09_4_k_cu_8d11c14c_59394cuda3std3__48in_placeE - _ZN39_INTERNAL_38456b09_4_k_cu_8d11c14c_59394cuda3std3__45__cpo6cbeginE)
_ZN39_INTERNAL_38456b09_4_k_cu_8d11c14c_59394cuda3std3__45__cpo6cbeginE:
	.zero		1
	.type		_ZN39_INTERNAL_38456b09_4_k_cu_8d11c14c_59394cuda3std3__48in_placeE,@object
	.size		_ZN39_INTERNAL_38456b09_4_k_cu_8d11c14c_59394cuda3std3__48in_placeE,(_ZN39_INTERNAL_38456b09_4_k_cu_8d11c14c_59394cuda3std6ranges3__45__cpo9iter_moveE - _ZN39_INTERNAL_38456b09_4_k_cu_8d11c14c_59394cuda3std3__48in_placeE)
_ZN39_INTERNAL_38456b09_4_k_cu_8d11c14c_59394cuda3std3__48in_placeE:
	.zero		1
	.type		_ZN39_INTERNAL_38456b09_4_k_cu_8d11c14c_59394cuda3std6ranges3__45__cpo9iter_moveE,@object
	.size		_ZN39_INTERNAL_38456b09_4_k_cu_8d11c14c_59394cuda3std6ranges3__45__cpo9iter_moveE,(_ZN39_INTERNAL_38456b09_4_k_cu_8d11c14c_59394cuda3std3__45__cpo5beginE - _ZN39_INTERNAL_38456b09_4_k_cu_8d11c14c_59394cuda3std6ranges3__45__cpo9iter_moveE)
_ZN39_INTERNAL_38456b09_4_k_cu_8d11c14c_59394cuda3std6ranges3__45__cpo9iter_moveE:
	.zero		1
	.type		_ZN39_INTERNAL_38456b09_4_k_cu_8d11c14c_59394cuda3std3__45__cpo5beginE,@object
	.size		_ZN39_INTERNAL_38456b09_4_k_cu_8d11c14c_59394cuda3std3__45__cpo5beginE,(_ZN39_INTERNAL_38456b09_4_k_cu_8d11c14c_59394cuda3std3__441_GLOBAL__N__38456b09_4_k_cu_8d11c14c_59396ignoreE - _ZN39_INTERNAL_38456b09_4_k_cu_8d11c14c_59394cuda3std3__45__cpo5beginE)
_ZN39_INTERNAL_38456b09_4_k_cu_8d11c14c_59394cuda3std3__45__cpo5beginE:
	.zero		1
	.type		_ZN39_INTERNAL_38456b09_4_k_cu_8d11c14c_59394cuda3std3__441_GLOBAL__N__38456b09_4_k_cu_8d11c14c_59396ignoreE,@object
	.size		_ZN39_INTERNAL_38456b09_4_k_cu_8d11c14c_59394cuda3std3__441_GLOBAL__N__38456b09_4_k_cu_8d11c14c_59396ignoreE,(_ZN39_INTERNAL_38456b09_4_k_cu_8d11c14c_59394cute7productE - _ZN39_INTERNAL_38456b09_4_k_cu_8d11c14c_59394cuda3std3__441_GLOBAL__N__38456b09_4_k_cu_8d11c14c_59396ignoreE)
_ZN39_INTERNAL_38456b09_4_k_cu_8d11c14c_59394cuda3std3__441_GLOBAL__N__38456b09_4_k_cu_8d11c14c_59396ignoreE:
	.zero		1
	.type		_ZN39_INTERNAL_38456b09_4_k_cu_8d11c14c_59394cute7productE,@object
	.size		_ZN39_INTERNAL_38456b09_4_k_cu_8d11c14c_59394cute7productE,(_ZN39_INTERNAL_38456b09_4_k_cu_8d11c14c_59394cuda3std3__45__cpo3endE - _ZN39_INTERNAL_38456b09_4_k_cu_8d11c14c_59394cute7productE)
_ZN39_INTERNAL_38456b09_4_k_cu_8d11c14c_59394cute7productE:
	.zero		1
	.type		_ZN39_INTERNAL_38456b09_4_k_cu_8d11c14c_59394cuda3std3__45__cpo3endE,@object
	.size		_ZN39_INTERNAL_38456b09_4_k_cu_8d11c14c_59394cuda3std3__45__cpo3endE,(_ZN39_INTERNAL_38456b09_4_k_cu_8d11c14c_59394cuda3std3__419piecewise_constructE - _ZN39_INTERNAL_38456b09_4_k_cu_8d11c14c_59394cuda3std3__45__cpo3endE)
_ZN39_INTERNAL_38456b09_4_k_cu_8d11c14c_59394cuda3std3__45__cpo3endE:
	.zero		1
	.type		_ZN39_INTERNAL_38456b09_4_k_cu_8d11c14c_59394cuda3std3__419piecewise_constructE,@object
	.size		_ZN39_INTERNAL_38456b09_4_k_cu_8d11c14c_59394cuda3std3__419piecewise_constructE,(_ZN39_INTERNAL_38456b09_4_k_cu_8d11c14c_59394cuda3std3__45__cpo4cendE - _ZN39_INTERNAL_38456b09_4_k_cu_8d11c14c_59394cuda3std3__419piecewise_constructE)
_ZN39_INTERNAL_38456b09_4_k_cu_8d11c14c_59394cuda3std3__419piecewise_constructE:
	.zero		1
	.type		_ZN39_INTERNAL_38456b09_4_k_cu_8d11c14c_59394cuda3std3__45__cpo4cendE,@object
	.size		_ZN39_INTERNAL_38456b09_4_k_cu_8d11c14c_59394cuda3std3__45__cpo4cendE,(_ZN39_INTERNAL_38456b09_4_k_cu_8d11c14c_59394cuda3std6ranges3__45__cpo4swapE - _ZN39_INTERNAL_38456b09_4_k_cu_8d11c14c_59394cuda3std3__45__cpo4cendE)
_ZN39_INTERNAL_38456b09_4_k_cu_8d11c14c_59394cuda3std3__45__cpo4cendE:
	.zero		1
	.type		_ZN39_INTERNAL_38456b09_4_k_cu_8d11c14c_59394cuda3std6ranges3__45__cpo4swapE,@object
	.size		_ZN39_INTERNAL_38456b09_4_k_cu_8d11c14c_59394cuda3std6ranges3__45__cpo4swapE,(.L_8 - _ZN39_INTERNAL_38456b09_4_k_cu_8d11c14c_59394cuda3std6ranges3__45__cpo4swapE)
_ZN39_INTERNAL_38456b09_4_k_cu_8d11c14c_59394cuda3std6ranges3__45__cpo4swapE:
	.zero		1
.L_8:


//--------------------- .nv.constant0._ZN7cutlass13device_kernelINS_4gemm6kernel13GemmUniversalIN4cute5tupleIJiiiiEEENS1_10collective13CollectiveMmaINS1_34MainloopSm90TmaGmmaWarpSpecializedILi2ENS5_IJNS4_1CILi1EEENSA_ILi2EEESB_EEENS1_35KernelTmaWarpSpecializedCooperativeEEENS5_IJNSA_ILi128EEENSA_ILi64EEESG_EEENS_10tfloat32_tENS5_IJlSB_lEEESJ_SK_NS4_8TiledMMAINS4_8MMA_AtomIJNS4_4SM904GMMA29MMA_64x64x8_F32TF32TF32_SS_TNILNSO_7ScaleInE1ELSQ_1EEEEEENS4_6LayoutINS5_IJSC_SB_SB_EEENS5_IJSB_NSA_ILi0EEESV_EEEEENS5_IJNS4_10UnderscoreESY_SY_EEEEENS4_23SM90_TMA_LOAD_MULTICASTENS4_14ComposedLayoutINS4_7SwizzleILi3ELi4ELi3EEENS4_18smem_ptr_flag_bitsILi32EEENST_INS5_IJNSA_ILi8EEENSA_ILi32EEEEEENS5_IJS18_SB_EEEEEEEvNS4_8identityENS4_13SM90_TMA_LOADES1C_vS1D_EENS_8epilogue10collective6detail29Sm90TmaWarpSpecializedAdapterINS1H_15DefaultEpilogueISJ_SK_SK_NS1G_6thread17LinearCombinationISJ_Li1EffLNS1L_9ScaleType4KindE0ELNS_15FloatRoundStyleE2ESJ_EENS1_15EpilogueDefaultEEEEEvvEEEEvNT_6ParamsE --------------------------
	.section	.nv.constant0._ZN7cutlass13device_kernelINS_4gemm6kernel13GemmUniversalIN4cute5tupleIJiiiiEEENS1_10collective13CollectiveMmaINS1_34MainloopSm90TmaGmmaWarpSpecializedILi2ENS5_IJNS4_1CILi1EEENSA_ILi2EEESB_EEENS1_35KernelTmaWarpSpecializedCooperativeEEENS5_IJNSA_ILi128EEENSA_ILi64EEESG_EEENS_10tfloat32_tENS5_IJlSB_lEEESJ_SK_NS4_8TiledMMAINS4_8MMA_AtomIJNS4_4SM904GMMA29MMA_64x64x8_F32TF32TF32_SS_TNILNSO_7ScaleInE1ELSQ_1EEEEEENS4_6LayoutINS5_IJSC_SB_SB_EEENS5_IJSB_NSA_ILi0EEESV_EEEEENS5_IJNS4_10UnderscoreESY_SY_EEEEENS4_23SM90_TMA_LOAD_MULTICASTENS4_14ComposedLayoutINS4_7SwizzleILi3ELi4ELi3EEENS4_18smem_ptr_flag_bitsILi32EEENST_INS5_IJNSA_ILi8EEENSA_ILi32EEEEEENS5_IJS18_SB_EEEEEEEvNS4_8identityENS4_13SM90_TMA_LOADES1C_vS1D_EENS_8epilogue10collective6detail29Sm90TmaWarpSpecializedAdapterINS1H_15DefaultEpilogueISJ_SK_SK_NS1G_6thread17LinearCombinationISJ_Li1EffLNS1L_9ScaleType4KindE0ELNS_15FloatRoundStyleE2ESJ_EENS1_15EpilogueDefaultEEEEEvvEEEEvNT_6ParamsE,"a",@progbits
	.sectionflags	@""
	.align	4
.nv.constant0._ZN7cutlass13device_kernelINS_4gemm6kernel13GemmUniversalIN4cute5tupleIJiiiiEEENS1_10collective13CollectiveMmaINS1_34MainloopSm90TmaGmmaWarpSpecializedILi2ENS5_IJNS4_1CILi1EEENSA_ILi2EEESB_EEENS1_35KernelTmaWarpSpecializedCooperativeEEENS5_IJNSA_ILi128EEENSA_ILi64EEESG_EEENS_10tfloat32_tENS5_IJlSB_lEEESJ_SK_NS4_8TiledMMAINS4_8MMA_AtomIJNS4_4SM904GMMA29MMA_64x64x8_F32TF32TF32_SS_TNILNSO_7ScaleInE1ELSQ_1EEEEEENS4_6LayoutINS5_IJSC_SB_SB_EEENS5_IJSB_NSA_ILi0EEESV_EEEEENS5_IJNS4_10UnderscoreESY_SY_EEEEENS4_23SM90_TMA_LOAD_MULTICASTENS4_14ComposedLayoutINS4_7SwizzleILi3ELi4ELi3EEENS4_18smem_ptr_flag_bitsILi32EEENST_INS5_IJNSA_ILi8EEENSA_ILi32EEEEEENS5_IJS18_SB_EEEEEEEvNS4_8identityENS4_13SM90_TMA_LOADES1C_vS1D_EENS_8epilogue10collective6detail29Sm90TmaWarpSpecializedAdapterINS1H_15DefaultEpilogueISJ_SK_SK_NS1G_6thread17LinearCombinationISJ_Li1EffLNS1L_9ScaleType4KindE0ELNS_15FloatRoundStyleE2ESJ_EENS1_15EpilogueDefaultEEEEEvvEEEEvNT_6ParamsE:
	.zero		1664


//--------------------- SYMBOLS --------------------------

	.type		.nv.reservedSmem.offset0,@object
	.size		.nv.reservedSmem.offset0,0x4
	.type		__assertfail,@function
